// auto-generated by cutlass_sweep.gemm — config: {"arch": "sm_90", "cluster_m": 1, "cluster_n": 1, "dtype": "int8", "dtype_b": "int8", "layout": "nt", "stages": 6, "tile_k": 128, "tile_m": 128, "tile_n": 64}
#include "cutlass/cutlass.h"
#include "cutlass/gemm/collective/collective_builder.hpp"
#include "cutlass/gemm/device/gemm_universal_adapter.h"
#include "cutlass/gemm/kernel/gemm_universal.hpp"
#include "cutlass/epilogue/collective/collective_builder.hpp"

using ElemA = int8_t;
using ElemB = int8_t;
using ElemCD = int8_t;
using Acc  = int32_t;
using TileShape    = cute::Shape<cute::_128, cute::_64, cute::_128>;
using ClusterShape = cute::Shape<cute::_1, cute::_1, cute::_1>;

using CollectiveEpilogue = typename cutlass::epilogue::collective::CollectiveBuilder<
    cutlass::arch::Sm90, cutlass::arch::OpClassTensorOp,
    TileShape, ClusterShape,
    cutlass::epilogue::collective::EpilogueTileAuto,
    Acc, Acc,
    ElemCD, cutlass::layout::RowMajor, 128 / cutlass::sizeof_bits<ElemCD>::value,
    ElemCD, cutlass::layout::RowMajor, 128 / cutlass::sizeof_bits<ElemCD>::value,
    cutlass::epilogue::collective::EpilogueScheduleAuto
  >::CollectiveOp;

using CollectiveMainloop = typename cutlass::gemm::collective::CollectiveBuilder<
    cutlass::arch::Sm90, cutlass::arch::OpClassTensorOp,
    ElemA, cutlass::layout::RowMajor, 128 / cutlass::sizeof_bits<ElemA>::value,
    ElemB, cutlass::layout::ColumnMajor, 128 / cutlass::sizeof_bits<ElemB>::value,
    Acc,
    TileShape, ClusterShape,
    cutlass::gemm::collective::StageCount<6>,
    cutlass::gemm::collective::KernelScheduleAuto
  >::CollectiveOp;

using GemmKernel = cutlass::gemm::kernel::GemmUniversal<
    cute::Shape<int,int,int,int>,
    CollectiveMainloop,
    CollectiveEpilogue
>;
using Gemm = cutlass::gemm::device::GemmUniversalAdapter<GemmKernel>;

// Force the device kernel symbol into the cubin without needing a host main.
auto* _anchor = &cutlass::device_kernel<GemmKernel>;


// ===== COMPILED SASS (sm_90a) =====

	.target	sm_90a

	.elftype	@"ET_EXEC"


//--------------------- .note.nv.tkinfo           --------------------------
	.section	.note.nv.tkinfo,"",@"SHT_NOTE"
	.sectionflags	@"SHF_NOTE_NV_TKINFO"
	.tkinfo
        /*0018*/ 	.word	0x00000002
        /*0030*/ 	.string	""
        /*0030*/ 	.string	"ptxas"
        /*0030*/ 	.string	"Cuda compilation tools, release 13.0, V13.0.88"
        /*0030*/ 	.string	"Build cuda_13.0.r13.0/compiler.36424714_0"
        /*0030*/ 	.string	"-arch sm_90a -m 64 "



//--------------------- .note.nv.cuinfo           --------------------------
	.section	.note.nv.cuinfo,"",@"SHT_NOTE"
	.sectionflags	@"SHF_NOTE_NV_CUINFO"
        /*0018*/ 	.short	0x0002
        /*001a*/ 	.short	0x005a
        /*001c*/ 	.short	0x0082
	.zero		2


//--------------------- .nv.info                  --------------------------
	.section	.nv.info,"",@"SHT_CUDA_INFO"
	.align	4


	//----- nvinfo : EIATTR_REGCOUNT
	.align		4
        /*0000*/ 	.byte	0x04, 0x2f
        /*0002*/ 	.short	(.L_15 - .L_14)
	.align		4
.L_14:
        /*0004*/ 	.word	index@(_ZN7cutlass13device_kernelINS_4gemm6kernel13GemmUniversalIN4cute5tupleIJiiiiEEENS1_10collective13CollectiveMmaINS1_34MainloopSm90TmaGmmaWarpSpecializedILi6ENS5_IJNS4_1CILi1EEESB_SB_EEENS1_35KernelTmaWarpSpecializedCooperativeEEENS5_IJNSA_ILi128EEENSA_ILi64EEESF_EEEaNS5_IJlSB_lEEEaSI_NS4_8TiledMMAINS4_8MMA_AtomIJNS4_4SM904GMMA26MMA_64x64x32_S32S8S8_SS_TNEEEENS4_6LayoutINS5_IJNSA_ILi2EEESB_SB_EEENS5_IJSB_NSA_ILi0EEESS_EEEEENS5_IJNS4_10UnderscoreESV_SV_EEEEENS4_13SM90_TMA_LOADENS4_14ComposedLayoutINS4_7SwizzleILi3ELi4ELi3EEENS4_18smem_ptr_flag_bitsILi8EEENSP_INS5_IJNSA_ILi8EEESF_EEENS5_IJSF_SB_EEEEEEEvNS4_8identityESY_S18_vS19_EENS_8epilogue10collective6detail29Sm90TmaWarpSpecializedAdapterINS1C_15DefaultEpilogueIaSI_SI_NS1B_6thread17LinearCombinationIaLi1EiiLNS1G_9ScaleType4KindE0ELNS_15FloatRoundStyleE2EaEENS1_15EpilogueDefaultEEEEEvvEEEEvNT_6ParamsE)
        /*0008*/ 	.word	0x000000a8


	//----- nvinfo : EIATTR_FRAME_SIZE
	.align		4
.L_15:
        /*000c*/ 	.byte	0x04, 0x11
        /*000e*/ 	.short	(.L_17 - .L_16)
	.align		4
.L_16:
        /*0010*/ 	.word	index@(_ZN7cutlass13device_kernelINS_4gemm6kernel13GemmUniversalIN4cute5tupleIJiiiiEEENS1_10collective13CollectiveMmaINS1_34MainloopSm90TmaGmmaWarpSpecializedILi6ENS5_IJNS4_1CILi1EEESB_SB_EEENS1_35KernelTmaWarpSpecializedCooperativeEEENS5_IJNSA_ILi128EEENSA_ILi64EEESF_EEEaNS5_IJlSB_lEEEaSI_NS4_8TiledMMAINS4_8MMA_AtomIJNS4_4SM904GMMA26MMA_64x64x32_S32S8S8_SS_TNEEEENS4_6LayoutINS5_IJNSA_ILi2EEESB_SB_EEENS5_IJSB_NSA_ILi0EEESS_EEEEENS5_IJNS4_10UnderscoreESV_SV_EEEEENS4_13SM90_TMA_LOADENS4_14ComposedLayoutINS4_7SwizzleILi3ELi4ELi3EEENS4_18smem_ptr_flag_bitsILi8EEENSP_INS5_IJNSA_ILi8EEESF_EEENS5_IJSF_SB_EEEEEEEvNS4_8identityESY_S18_vS19_EENS_8epilogue10collective6detail29Sm90TmaWarpSpecializedAdapterINS1C_15DefaultEpilogueIaSI_SI_NS1B_6thread17LinearCombinationIaLi1EiiLNS1G_9ScaleType4KindE0ELNS_15FloatRoundStyleE2EaEENS1_15EpilogueDefaultEEEEEvvEEEEvNT_6ParamsE)
        /*0014*/ 	.word	0x00000000


	//----- nvinfo : EIATTR_MIN_STACK_SIZE
	.align		4
.L_17:
        /*0018*/ 	.byte	0x04, 0x12
        /*001a*/ 	.short	(.L_19 - .L_18)
	.align		4
.L_18:
        /*001c*/ 	.word	index@(_ZN7cutlass13device_kernelINS_4gemm6kernel13GemmUniversalIN4cute5tupleIJiiiiEEENS1_10collective13CollectiveMmaINS1_34MainloopSm90TmaGmmaWarpSpecializedILi6ENS5_IJNS4_1CILi1EEESB_SB_EEENS1_35KernelTmaWarpSpecializedCooperativeEEENS5_IJNSA_ILi128EEENSA_ILi64EEESF_EEEaNS5_IJlSB_lEEEaSI_NS4_8TiledMMAINS4_8MMA_AtomIJNS4_4SM904GMMA26MMA_64x64x32_S32S8S8_SS_TNEEEENS4_6LayoutINS5_IJNSA_ILi2EEESB_SB_EEENS5_IJSB_NSA_ILi0EEESS_EEEEENS5_IJNS4_10UnderscoreESV_SV_EEEEENS4_13SM90_TMA_LOADENS4_14ComposedLayoutINS4_7SwizzleILi3ELi4ELi3EEENS4_18smem_ptr_flag_bitsILi8EEENSP_INS5_IJNSA_ILi8EEESF_EEENS5_IJSF_SB_EEEEEEEvNS4_8identityESY_S18_vS19_EENS_8epilogue10collective6detail29Sm90TmaWarpSpecializedAdapterINS1C_15DefaultEpilogueIaSI_SI_NS1B_6thread17LinearCombinationIaLi1EiiLNS1G_9ScaleType4KindE0ELNS_15FloatRoundStyleE2EaEENS1_15EpilogueDefaultEEEEEvvEEEEvNT_6ParamsE)
        /*0020*/ 	.word	0x00000000
.L_19:


//--------------------- .nv.compat                --------------------------
	.section	.nv.compat,"",@"SHT_CUDA_COMPAT_INFO"
	.align	4
        /*0000*/ 	.byte	0x02, 0x09, 0x01, 0x00, 0x02, 0x02, 0x04, 0x00, 0x02, 0x05, 0x05, 0x00, 0x03, 0x07, 0x01, 0x01
        /*0010*/ 	.byte	0x02, 0x03, 0x01, 0x00, 0x02, 0x06, 0x01, 0x00, 0x04, 0x0b, 0x08, 0x00, 0x00, 0x00, 0x00, 0x00
        /*0020*/ 	.byte	0x00, 0x00, 0x00, 0x00


//--------------------- .nv.info._ZN7cutlass13device_kernelINS_4gemm6kernel13GemmUniversalIN4cute5tupleIJiiiiEEENS1_10collective13CollectiveMmaINS1_34MainloopSm90TmaGmmaWarpSpecializedILi6ENS5_IJNS4_1CILi1EEESB_SB_EEENS1_35KernelTmaWarpSpecializedCooperativeEEENS5_IJNSA_ILi128EEENSA_ILi64EEESF_EEEaNS5_IJlSB_lEEEaSI_NS4_8TiledMMAINS4_8MMA_AtomIJNS4_4SM904GMMA26MMA_64x64x32_S32S8S8_SS_TNEEEENS4_6LayoutINS5_IJNSA_ILi2EEESB_SB_EEENS5_IJSB_NSA_ILi0EEESS_EEEEENS5_IJNS4_10UnderscoreESV_SV_EEEEENS4_13SM90_TMA_LOADENS4_14ComposedLayoutINS4_7SwizzleILi3ELi4ELi3EEENS4_18smem_ptr_flag_bitsILi8EEENSP_INS5_IJNSA_ILi8EEESF_EEENS5_IJSF_SB_EEEEEEEvNS4_8identityESY_S18_vS19_EENS_8epilogue10collective6detail29Sm90TmaWarpSpecializedAdapterINS1C_15DefaultEpilogueIaSI_SI_NS1B_6thread17LinearCombinationIaLi1EiiLNS1G_9ScaleType4KindE0ELNS_15FloatRoundStyleE2EaEENS1_15EpilogueDefaultEEEEEvvEEEEvNT_6ParamsE --------------------------
	.section	.nv.info._ZN7cutlass13device_kernelINS_4gemm6kernel13GemmUniversalIN4cute5tupleIJiiiiEEENS1_10collective13CollectiveMmaINS1_34MainloopSm90TmaGmmaWarpSpecializedILi6ENS5_IJNS4_1CILi1EEESB_SB_EEENS1_35KernelTmaWarpSpecializedCooperativeEEENS5_IJNSA_ILi128EEENSA_ILi64EEESF_EEEaNS5_IJlSB_lEEEaSI_NS4_8TiledMMAINS4_8MMA_AtomIJNS4_4SM904GMMA26MMA_64x64x32_S32S8S8_SS_TNEEEENS4_6LayoutINS5_IJNSA_ILi2EEESB_SB_EEENS5_IJSB_NSA_ILi0EEESS_EEEEENS5_IJNS4_10UnderscoreESV_SV_EEEEENS4_13SM90_TMA_LOADENS4_14ComposedLayoutINS4_7SwizzleILi3ELi4ELi3EEENS4_18smem_ptr_flag_bitsILi8EEENSP_INS5_IJNSA_ILi8EEESF_EEENS5_IJSF_SB_EEEEEEEvNS4_8identityESY_S18_vS19_EENS_8epilogue10collective6detail29Sm90TmaWarpSpecializedAdapterINS1C_15DefaultEpilogueIaSI_SI_NS1B_6thread17LinearCombinationIaLi1EiiLNS1G_9ScaleType4KindE0ELNS_15FloatRoundStyleE2EaEENS1_15EpilogueDefaultEEEEEvvEEEEvNT_6ParamsE,"",@"SHT_CUDA_INFO"
	.sectionflags	@""
	.align	4


	//----- nvinfo : EIATTR_CUDA_API_VERSION
	.align		4
        /*0000*/ 	.byte	0x04, 0x37
        /*0002*/ 	.short	(.L_21 - .L_20)
.L_20:
        /*0004*/ 	.word	0x00000082


	//----- nvinfo : EIATTR_KPARAM_INFO
	.align		4
.L_21:
        /*0008*/ 	.byte	0x04, 0x17
        /*000a*/ 	.short	(.L_23 - .L_22)
.L_22:
        /*000c*/ 	.word	0x00000000
        /*0010*/ 	.short	0x0000
        /*0012*/ 	.short	0x0070
        /*0014*/ 	.byte	0x00, 0xf0, 0x01, 0x10


	//----- nvinfo : EIATTR_SPARSE_MMA_MASK
	.align		4
.L_23:
        /*0018*/ 	.byte	0x03, 0x50
        /*001a*/ 	.short	0x0000


	//----- nvinfo : EIATTR_MAXREG_COUNT
	.align		4
        /*001c*/ 	.byte	0x03, 0x1b
        /*001e*/ 	.short	0x00a8


	//----- nvinfo : EIATTR_NUM_BARRIERS
	.align		4
        /*0020*/ 	.byte	0x02, 0x4c
        /*0022*/ 	.byte	0x01
	.zero		1


	//----- nvinfo : EIATTR_EXTERNS
	.align		4
        /*0024*/ 	.byte	0x04, 0x0f
        /*0026*/ 	.short	(.L_25 - .L_24)


	//   ....[0]....
	.align		4
.L_24:
        /*0028*/ 	.word	index@(__assertfail)


	//----- nvinfo : EIATTR_MERCURY_ISA_VERSION
	.align		4
.L_25:
        /*002c*/ 	.byte	0x03, 0x5f
        /*002e*/ 	.short	0x0101


	//----- nvinfo : EIATTR_INT_WARP_WIDE_INSTR_OFFSETS
	.align		4
        /*0030*/ 	.byte	0x04, 0x31
        /*0032*/ 	.short	(.L_27 - .L_26)


	//   ....[0]....
.L_26:
        /*0034*/ 	.word	0x000003f0


	//   ....[1]....
        /*0038*/ 	.word	0x00000420


	//   ....[2]....
        /*003c*/ 	.word	0x00000500


	//----- nvinfo : EIATTR_COOP_GROUP_MASK_REGIDS
	.align		4
.L_27:
        /*0040*/ 	.byte	0x04, 0x29
        /*0042*/ 	.short	(.L_29 - .L_28)


	//   ....[0]....
.L_28:
        /*0044*/ 	.word	0xffffffff


	//   ....[1]....
        /*0048*/ 	.word	0xffffffff


	//   ....[2]....
        /*004c*/ 	.word	0xffffffff


	//   ....[3]....
        /*0050*/ 	.word	0xffffffff


	//   ....[4]....
        /*0054*/ 	.word	0xffffffff


	//----- nvinfo : EIATTR_COOP_GROUP_INSTR_OFFSETS
	.align		4
.L_29:
        /*0058*/ 	.byte	0x04, 0x28
        /*005a*/ 	.short	(.L_31 - .L_30)


	//   ....[0]....
.L_30:
        /*005c*/ 	.word	0x00000060


	//   ....[1]....
        /*0060*/ 	.word	0x00000070


	//   ....[2]....
        /*0064*/ 	.word	0x00000130


	//   ....[3]....
        /*0068*/ 	.word	0x00000300


	//   ....[4]....
        /*006c*/ 	.word	0x00000fa0


	//----- nvinfo : EIATTR_REG_RECONFIG
	.align		4
.L_31:
        /*0070*/ 	.byte	0x01, 0x54
	.zero		2


	//----- nvinfo : EIATTR_SYSCALL_OFFSETS
	.align		4
        /*0074*/ 	.byte	0x04, 0x46
        /*0076*/ 	.short	(.L_33 - .L_32)


	//   ....[0]....
.L_32:
        /*0078*/ 	.word	0x00001160


	//----- nvinfo : EIATTR_MBARRIER_INSTR_OFFSETS
	.align		4
.L_33:
        /*007c*/ 	.byte	0x04, 0x39
        /*007e*/ 	.short	(.L_35 - .L_34)


	//   ....[0]....
.L_34:
        /*0080*/ 	.word	0x00000230
        /*0084*/ 	.word	0x000000ff
        /*0088*/ 	.word	0x00000000
        /*008c*/ 	.short	0x0100
        /*008e*/ 	.byte	0x08
	.zero		1


	//   ....[1]....
        /*0090*/ 	.word	0x00000240
        /*0094*/ 	.word	0x000000ff
        /*0098*/ 	.word	0x00000030
        /*009c*/ 	.short	0x0100
        /*009e*/ 	.byte	0x08
	.zero		1


	//   ....[2]....
        /*00a0*/ 	.word	0x00000250
        /*00a4*/ 	.word	0x000000ff
        /*00a8*/ 	.word	0x00000008
        /*00ac*/ 	.short	0x0100
        /*00ae*/ 	.byte	0x08
	.zero		1


	//   ....[3]....
        /*00b0*/ 	.word	0x00000260
        /*00b4*/ 	.word	0x000000ff
        /*00b8*/ 	.word	0x00000038
        /*00bc*/ 	.short	0x0100
        /*00be*/ 	.byte	0x08
	.zero		1


	//   ....[4]....
        /*00c0*/ 	.word	0x00000270
        /*00c4*/ 	.word	0x000000ff
        /*00c8*/ 	.word	0x00000010
        /*00cc*/ 	.short	0x0100
        /*00ce*/ 	.byte	0x08
	.zero		1


	//   ....[5]....
        /*00d0*/ 	.word	0x00000280
        /*00d4*/ 	.word	0x000000ff
        /*00d8*/ 	.word	0x00000040
        /*00dc*/ 	.short	0x0100
        /*00de*/ 	.byte	0x08
	.zero		1


	//   ....[6]....
        /*00e0*/ 	.word	0x00000290
        /*00e4*/ 	.word	0x000000ff
        /*00e8*/ 	.word	0x00000018
        /*00ec*/ 	.short	0x0100
        /*00ee*/ 	.byte	0x08
	.zero		1


	//   ....[7]....
        /*00f0*/ 	.word	0x000002a0
        /*00f4*/ 	.word	0x000000ff
        /*00f8*/ 	.word	0x00000048
        /*00fc*/ 	.short	0x0100
        /*00fe*/ 	.byte	0x08
	.zero		1


	//   ....[8]....
        /*0100*/ 	.word	0x000002b0
        /*0104*/ 	.word	0x000000ff
        /*0108*/ 	.word	0x00000020
        /*010c*/ 	.short	0x0100
        /*010e*/ 	.byte	0x08
	.zero		1


	//   ....[9]....
        /*0110*/ 	.word	0x000002c0
        /*0114*/ 	.word	0x000000ff
        /*0118*/ 	.word	0x00000050
        /*011c*/ 	.short	0x0100
        /*011e*/ 	.byte	0x08
	.zero		1


	//   ....[10]....
        /*0120*/ 	.word	0x000002d0
        /*0124*/ 	.word	0x000000ff
        /*0128*/ 	.word	0x00000028
        /*012c*/ 	.short	0x0100
        /*012e*/ 	.byte	0x08
	.zero		1


	//   ....[11]....
        /*0130*/ 	.word	0x000002e0
        /*0134*/ 	.word	0x000000ff
        /*0138*/ 	.word	0x00000058
        /*013c*/ 	.short	0x0100
        /*013e*/ 	.byte	0x08
	.zero		1


	//   ....[12]....
        /*0140*/ 	.word	0x00000570
        /*0144*/ 	.word	0x000000ff
        /*0148*/ 	.word	0x00000070
        /*014c*/ 	.short	0x0100
        /*014e*/ 	.byte	0x06
	.zero		1


	//   ....[13]....
        /*0150*/ 	.word	0x000005d0
        /*0154*/ 	.word	0x000000ff
        /*0158*/ 	.word	0x00000078
        /*015c*/ 	.short	0x0100
        /*015e*/ 	.byte	0x06
	.zero		1


	//   ....[14]....
        /*0160*/ 	.word	0x00001230
        /*0164*/ 	.word	0x00000003
        /*0168*/ 	.word	0x00000000
        /*016c*/ 	.short	0x010a
        /*016e*/ 	.byte	0x3f
	.zero		1


	//   ....[15]....
        /*0170*/ 	.word	0x00001270
        /*0174*/ 	.word	0x00000003
        /*0178*/ 	.word	0x00000000
        /*017c*/ 	.short	0x010a
        /*017e*/ 	.byte	0x3f
	.zero		1


	//   ....[16]....
        /*0180*/ 	.word	0x00001640
        /*0184*/ 	.word	0x00000005
        /*0188*/ 	.word	0x00000000
        /*018c*/ 	.short	0x010a
        /*018e*/ 	.byte	0x3f
	.zero		1


	//   ....[17]....
        /*0190*/ 	.word	0x00001680
        /*0194*/ 	.word	0x00000005
        /*0198*/ 	.word	0x00000000
        /*019c*/ 	.short	0x010a
        /*019e*/ 	.byte	0x3f
	.zero		1


	//   ....[18]....
        /*01a0*/ 	.word	0x000018e0
        /*01a4*/ 	.word	0x00000004
        /*01a8*/ 	.word	0x00000000
        /*01ac*/ 	.short	0x0101
        /*01ae*/ 	.byte	0x3f
	.zero		1


	//   ....[19]....
        /*01b0*/ 	.word	0x00001ac0
        /*01b4*/ 	.word	0x00000000
        /*01b8*/ 	.word	0x00000000
        /*01bc*/ 	.short	0x0101
        /*01be*/ 	.byte	0x3f
	.zero		1


	//   ....[20]....
        /*01c0*/ 	.word	0x00004a00
        /*01c4*/ 	.word	0x0000000e
        /*01c8*/ 	.word	0x00000030
        /*01cc*/ 	.short	0x010a
        /*01ce*/ 	.byte	0x3f
	.zero		1


	//   ....[21]....
        /*01d0*/ 	.word	0x00004d80
        /*01d4*/ 	.word	0x00000006
        /*01d8*/ 	.word	0x00000078
        /*01dc*/ 	.short	0x0101
        /*01de*/ 	.byte	0x3f
	.zero		1


	//   ....[22]....
        /*01e0*/ 	.word	0x000054b0
        /*01e4*/ 	.word	0x00000007
        /*01e8*/ 	.word	0x00000000
        /*01ec*/ 	.short	0x010a
        /*01ee*/ 	.byte	0x3f
	.zero		1


	//   ....[23]....
        /*01f0*/ 	.word	0x00005530
        /*01f4*/ 	.word	0x00000009
        /*01f8*/ 	.word	0x00000000
        /*01fc*/ 	.short	0x010a
        /*01fe*/ 	.byte	0x3f
	.zero		1


	//   ....[24]....
        /*0200*/ 	.word	0x000055c0
        /*0204*/ 	.word	0x00000006
        /*0208*/ 	.word	0x00000000
        /*020c*/ 	.short	0x010a
        /*020e*/ 	.byte	0x3f
	.zero		1


	//   ....[25]....
        /*0210*/ 	.word	0x00005650
        /*0214*/ 	.word	0x00000009
        /*0218*/ 	.word	0x00000000
        /*021c*/ 	.short	0x010a
        /*021e*/ 	.byte	0x3f
	.zero		1


	//   ....[26]....
        /*0220*/ 	.word	0x000056e0
        /*0224*/ 	.word	0x00000006
        /*0228*/ 	.word	0x00000000
        /*022c*/ 	.short	0x010a
        /*022e*/ 	.byte	0x3f
	.zero		1


	//   ....[27]....
        /*0230*/ 	.word	0x00005770
        /*0234*/ 	.word	0x00000003
        /*0238*/ 	.word	0x00000000
        /*023c*/ 	.short	0x010a
        /*023e*/ 	.byte	0x3f
	.zero		1


	//   ....[28]....
        /*0240*/ 	.word	0x000057d0
        /*0244*/ 	.word	0x00000003
        /*0248*/ 	.word	0x00000000
        /*024c*/ 	.short	0x010a
        /*024e*/ 	.byte	0x3f
	.zero		1


	//   ....[29]....
        /*0250*/ 	.word	0x00005820
        /*0254*/ 	.word	0x00000005
        /*0258*/ 	.word	0x00000000
        /*025c*/ 	.short	0x010a
        /*025e*/ 	.byte	0x3f
	.zero		1


	//   ....[30]....
        /*0260*/ 	.word	0x000058f0
        /*0264*/ 	.word	0x0000000e
        /*0268*/ 	.word	0x00000030
        /*026c*/ 	.short	0x010a
        /*026e*/ 	.byte	0x3f
	.zero		1


	//   ....[31]....
        /*0270*/ 	.word	0x000059c0
        /*0274*/ 	.word	0x00000007
        /*0278*/ 	.word	0x00000000
        /*027c*/ 	.short	0x010a
        /*027e*/ 	.byte	0x3f
	.zero		1


	//   ....[32]....
        /*0280*/ 	.word	0x00005a10
        /*0284*/ 	.word	0x00000009
        /*0288*/ 	.word	0x00000000
        /*028c*/ 	.short	0x010a
        /*028e*/ 	.byte	0x3f
	.zero		1


	//   ....[33]....
        /*0290*/ 	.word	0x00005a60
        /*0294*/ 	.word	0x00000006
        /*0298*/ 	.word	0x00000000
        /*029c*/ 	.short	0x010a
        /*029e*/ 	.byte	0x3f
	.zero		1


	//   ....[34]....
        /*02a0*/ 	.word	0x00005ab0
        /*02a4*/ 	.word	0x00000009
        /*02a8*/ 	.word	0x00000000
        /*02ac*/ 	.short	0x010a
        /*02ae*/ 	.byte	0x3f
	.zero		1


	//   ....[35]....
        /*02b0*/ 	.word	0x00005b00
        /*02b4*/ 	.word	0x00000006
        /*02b8*/ 	.word	0x00000000
        /*02bc*/ 	.short	0x010a
        /*02be*/ 	.byte	0x3f
	.zero		1


	//----- nvinfo : EIATTR_NUM_MBARRIERS
	.align		4
.L_35:
        /*02c0*/ 	.byte	0x03, 0x38
        /*02c2*/ 	.short	0x000e


	//----- nvinfo : EIATTR_EXIT_INSTR_OFFSETS
	.align		4
        /*02c4*/ 	.byte	0x04, 0x1c
        /*02c6*/ 	.short	(.L_37 - .L_36)


	//   ....[0]....
.L_36:
        /*02c8*/ 	.word	0x00000620


	//   ....[1]....
        /*02cc*/ 	.word	0x00000ee0


	//   ....[2]....
        /*02d0*/ 	.word	0x00004070


	//   ....[3]....
        /*02d4*/ 	.word	0x000046a0


	//   ....[4]....
        /*02d8*/ 	.word	0x000057c0


	//----- nvinfo : EIATTR_MAX_THREADS
	.align		4
.L_37:
        /*02dc*/ 	.byte	0x04, 0x05
        /*02de*/ 	.short	(.L_39 - .L_38)
.L_38:
        /*02e0*/ 	.word	0x00000180
        /*02e4*/ 	.word	0x00000001
        /*02e8*/ 	.word	0x00000001


	//----- nvinfo : EIATTR_CRS_STACK_SIZE
	.align		4
.L_39:
        /*02ec*/ 	.byte	0x04, 0x1e
        /*02ee*/ 	.short	(.L_41 - .L_40)
.L_40:
        /*02f0*/ 	.word	0x00000000


	//----- nvinfo : EIATTR_CBANK_PARAM_SIZE
	.align		4
.L_41:
        /*02f4*/ 	.byte	0x03, 0x19
        /*02f6*/ 	.short	0x0470


	//----- nvinfo : EIATTR_PARAM_CBANK
	.align		4
        /*02f8*/ 	.byte	0x04, 0x0a
        /*02fa*/ 	.short	(.L_43 - .L_42)
	.align		4
.L_42:
        /*02fc*/ 	.word	index@(.nv.constant0._ZN7cutlass13device_kernelINS_4gemm6kernel13GemmUniversalIN4cute5tupleIJiiiiEEENS1_10collective13CollectiveMmaINS1_34MainloopSm90TmaGmmaWarpSpecializedILi6ENS5_IJNS4_1CILi1EEESB_SB_EEENS1_35KernelTmaWarpSpecializedCooperativeEEENS5_IJNSA_ILi128EEENSA_ILi64EEESF_EEEaNS5_IJlSB_lEEEaSI_NS4_8TiledMMAINS4_8MMA_AtomIJNS4_4SM904GMMA26MMA_64x64x32_S32S8S8_SS_TNEEEENS4_6LayoutINS5_IJNSA_ILi2EEESB_SB_EEENS5_IJSB_NSA_ILi0EEESS_EEEEENS5_IJNS4_10UnderscoreESV_SV_EEEEENS4_13SM90_TMA_LOADENS4_14ComposedLayoutINS4_7SwizzleILi3ELi4ELi3EEENS4_18smem_ptr_flag_bitsILi8EEENSP_INS5_IJNSA_ILi8EEESF_EEENS5_IJSF_SB_EEEEEEEvNS4_8identityESY_S18_vS19_EENS_8epilogue10collective6detail29Sm90TmaWarpSpecializedAdapterINS1C_15DefaultEpilogueIaSI_SI_NS1B_6thread17LinearCombinationIaLi1EiiLNS1G_9ScaleType4KindE0ELNS_15FloatRoundStyleE2EaEENS1_15EpilogueDefaultEEEEEvvEEEEvNT_6ParamsE)
        /*0300*/ 	.short	0x0210
        /*0302*/ 	.short	0x0470


	//----- nvinfo : EIATTR_SW_WAR
	.align		4
.L_43:
        /*0304*/ 	.byte	0x04, 0x36
        /*0306*/ 	.short	(.L_45 - .L_44)
.L_44:
        /*0308*/ 	.word	0x00000008
.L_45:


//--------------------- .nv.callgraph             --------------------------
	.section	.nv.callgraph,"",@"SHT_CUDA_CALLGRAPH"
	.align	4
	.sectionentsize	8
	.align		4
        /*0000*/ 	.word	0x00000000
	.align		4
        /*0004*/ 	.word	0xffffffff
	.align		4
        /*0008*/ 	.word	index@(_ZN7cutlass13device_kernelINS_4gemm6kernel13GemmUniversalIN4cute5tupleIJiiiiEEENS1_10collective13CollectiveMmaINS1_34MainloopSm90TmaGmmaWarpSpecializedILi6ENS5_IJNS4_1CILi1EEESB_SB_EEENS1_35KernelTmaWarpSpecializedCooperativeEEENS5_IJNSA_ILi128EEENSA_ILi64EEESF_EEEaNS5_IJlSB_lEEEaSI_NS4_8TiledMMAINS4_8MMA_AtomIJNS4_4SM904GMMA26MMA_64x64x32_S32S8S8_SS_TNEEEENS4_6LayoutINS5_IJNSA_ILi2EEESB_SB_EEENS5_IJSB_NSA_ILi0EEESS_EEEEENS5_IJNS4_10UnderscoreESV_SV_EEEEENS4_13SM90_TMA_LOADENS4_14ComposedLayoutINS4_7SwizzleILi3ELi4ELi3EEENS4_18smem_ptr_flag_bitsILi8EEENSP_INS5_IJNSA_ILi8EEESF_EEENS5_IJSF_SB_EEEEEEEvNS4_8identityESY_S18_vS19_EENS_8epilogue10collective6detail29Sm90TmaWarpSpecializedAdapterINS1C_15DefaultEpilogueIaSI_SI_NS1B_6thread17LinearCombinationIaLi1EiiLNS1G_9ScaleType4KindE0ELNS_15FloatRoundStyleE2EaEENS1_15EpilogueDefaultEEEEEvvEEEEvNT_6ParamsE)
	.align		4
        /*000c*/ 	.word	index@(__assertfail)
	.align		4
        /*0010*/ 	.word	0x00000000
	.align		4
        /*0014*/ 	.word	0xfffffffe
	.align		4
        /*0018*/ 	.word	0x00000000
	.align		4
        /*001c*/ 	.word	0xfffffffd
	.align		4
        /*0020*/ 	.word	0x00000000
	.align		4
        /*0024*/ 	.word	0xfffffffc


//--------------------- .nv.constant4             --------------------------
	.section	.nv.constant4,"a",@progbits
	.align	8
	.align		8
.nv.constant4:
        /*0000*/ 	.dword	__assertfail
	.align		8
        /*0008*/ 	.dword	__unnamed_1
	.align		8
        /*0010*/ 	.dword	_ZN40_INTERNAL_8e939640_4_k_cu_202dd01a_294224cuda3std3__45__cpo5beginE
	.align		8
        /*0018*/ 	.dword	_ZN40_INTERNAL_8e939640_4_k_cu_202dd01a_294224cuda3std3__45__cpo3endE
	.align		8
        /*0020*/ 	.dword	_ZN40_INTERNAL_8e939640_4_k_cu_202dd01a_294224cuda3std3__45__cpo6cbeginE
	.align		8
        /*0028*/ 	.dword	_ZN40_INTERNAL_8e939640_4_k_cu_202dd01a_294224cuda3std3__45__cpo4cendE
	.align		8
        /*0030*/ 	.dword	_ZN40_INTERNAL_8e939640_4_k_cu_202dd01a_294224cuda3std3__442_GLOBAL__N__8e939640_4_k_cu_202dd01a_294226ignoreE
	.align		8
        /*0038*/ 	.dword	_ZN40_INTERNAL_8e939640_4_k_cu_202dd01a_294224cuda3std3__419piecewise_constructE
	.align		8
        /*0040*/ 	.dword	_ZN40_INTERNAL_8e939640_4_k_cu_202dd01a_294224cuda3std3__48in_placeE
	.align		8
        /*0048*/ 	.dword	_ZN40_INTERNAL_8e939640_4_k_cu_202dd01a_294224cuda3std6ranges3__45__cpo4swapE
	.align		8
        /*0050*/ 	.dword	_ZN40_INTERNAL_8e939640_4_k_cu_202dd01a_294224cuda3std6ranges3__45__cpo9iter_moveE
	.align		8
        /*0058*/ 	.dword	_ZN40_INTERNAL_8e939640_4_k_cu_202dd01a_294224cute7productE
	.align		8
        /*0060*/ 	.dword	_ZN40_INTERNAL_8e939640_4_k_cu_202dd01a_294224cute1_E
	.align		8
        /*0068*/ 	.dword	$str$22
	.align		8
        /*0070*/ 	.dword	$str$23


//--------------------- .text._ZN7cutlass13device_kernelINS_4gemm6kernel13GemmUniversalIN4cute5tupleIJiiiiEEENS1_10collective13CollectiveMmaINS1_34MainloopSm90TmaGmmaWarpSpecializedILi6ENS5_IJNS4_1CILi1EEESB_SB_EEENS1_35KernelTmaWarpSpecializedCooperativeEEENS5_IJNSA_ILi128EEENSA_ILi64EEESF_EEEaNS5_IJlSB_lEEEaSI_NS4_8TiledMMAINS4_8MMA_AtomIJNS4_4SM904GMMA26MMA_64x64x32_S32S8S8_SS_TNEEEENS4_6LayoutINS5_IJNSA_ILi2EEESB_SB_EEENS5_IJSB_NSA_ILi0EEESS_EEEEENS5_IJNS4_10UnderscoreESV_SV_EEEEENS4_13SM90_TMA_LOADENS4_14ComposedLayoutINS4_7SwizzleILi3ELi4ELi3EEENS4_18smem_ptr_flag_bitsILi8EEENSP_INS5_IJNSA_ILi8EEESF_EEENS5_IJSF_SB_EEEEEEEvNS4_8identityESY_S18_vS19_EENS_8epilogue10collective6detail29Sm90TmaWarpSpecializedAdapterINS1C_15DefaultEpilogueIaSI_SI_NS1B_6thread17LinearCombinationIaLi1EiiLNS1G_9ScaleType4KindE0ELNS_15FloatRoundStyleE2EaEENS1_15EpilogueDefaultEEEEEvvEEEEvNT_6ParamsE --------------------------
	.section	.text._ZN7cutlass13device_kernelINS_4gemm6kernel13GemmUniversalIN4cute5tupleIJiiiiEEENS1_10collective13CollectiveMmaINS1_34MainloopSm90TmaGmmaWarpSpecializedILi6ENS5_IJNS4_1CILi1EEESB_SB_EEENS1_35KernelTmaWarpSpecializedCooperativeEEENS5_IJNSA_ILi128EEENSA_ILi64EEESF_EEEaNS5_IJlSB_lEEEaSI_NS4_8TiledMMAINS4_8MMA_AtomIJNS4_4SM904GMMA26MMA_64x64x32_S32S8S8_SS_TNEEEENS4_6LayoutINS5_IJNSA_ILi2EEESB_SB_EEENS5_IJSB_NSA_ILi0EEESS_EEEEENS5_IJNS4_10UnderscoreESV_SV_EEEEENS4_13SM90_TMA_LOADENS4_14ComposedLayoutINS4_7SwizzleILi3ELi4ELi3EEENS4_18smem_ptr_flag_bitsILi8EEENSP_INS5_IJNSA_ILi8EEESF_EEENS5_IJSF_SB_EEEEEEEvNS4_8identityESY_S18_vS19_EENS_8epilogue10collective6detail29Sm90TmaWarpSpecializedAdapterINS1C_15DefaultEpilogueIaSI_SI_NS1B_6thread17LinearCombinationIaLi1EiiLNS1G_9ScaleType4KindE0ELNS_15FloatRoundStyleE2EaEENS1_15EpilogueDefaultEEEEEvvEEEEvNT_6ParamsE,"ax",@progbits
	.align	128
.text._ZN7cutlass13device_kernelINS_4gemm6kernel13GemmUniversalIN4cute5tupleIJiiiiEEENS1_10collective13CollectiveMmaINS1_34MainloopSm90TmaGmmaWarpSpecializedILi6ENS5_IJNS4_1CILi1EEESB_SB_EEENS1_35KernelTmaWarpSpecializedCooperativeEEENS5_IJNSA_ILi128EEENSA_ILi64EEESF_EEEaNS5_IJlSB_lEEEaSI_NS4_8TiledMMAINS4_8MMA_AtomIJNS4_4SM904GMMA26MMA_64x64x32_S32S8S8_SS_TNEEEENS4_6LayoutINS5_IJNSA_ILi2EEESB_SB_EEENS5_IJSB_NSA_ILi0EEESS_EEEEENS5_IJNS4_10UnderscoreESV_SV_EEEEENS4_13SM90_TMA_LOADENS4_14ComposedLayoutINS4_7SwizzleILi3ELi4ELi3EEENS4_18smem_ptr_flag_bitsILi8EEENSP_INS5_IJNSA_ILi8EEESF_EEENS5_IJSF_SB_EEEEEEEvNS4_8identityESY_S18_vS19_EENS_8epilogue10collective6detail29Sm90TmaWarpSpecializedAdapterINS1C_15DefaultEpilogueIaSI_SI_NS1B_6thread17LinearCombinationIaLi1EiiLNS1G_9ScaleType4KindE0ELNS_15FloatRoundStyleE2EaEENS1_15EpilogueDefaultEEEEEvvEEEEvNT_6ParamsE:
        .type           _ZN7cutlass13device_kernelINS_4gemm6kernel13GemmUniversalIN4cute5tupleIJiiiiEEENS1_10collective13CollectiveMmaINS1_34MainloopSm90TmaGmmaWarpSpecializedILi6ENS5_IJNS4_1CILi1EEESB_SB_EEENS1_35KernelTmaWarpSpecializedCooperativeEEENS5_IJNSA_ILi128EEENSA_ILi64EEESF_EEEaNS5_IJlSB_lEEEaSI_NS4_8TiledMMAINS4_8MMA_AtomIJNS4_4SM904GMMA26MMA_64x64x32_S32S8S8_SS_TNEEEENS4_6LayoutINS5_IJNSA_ILi2EEESB_SB_EEENS5_IJSB_NSA_ILi0EEESS_EEEEENS5_IJNS4_10UnderscoreESV_SV_EEEEENS4_13SM90_TMA_LOADENS4_14ComposedLayoutINS4_7SwizzleILi3ELi4ELi3EEENS4_18smem_ptr_flag_bitsILi8EEENSP_INS5_IJNSA_ILi8EEESF_EEENS5_IJSF_SB_EEEEEEEvNS4_8identityESY_S18_vS19_EENS_8epilogue10collective6detail29Sm90TmaWarpSpecializedAdapterINS1C_15DefaultEpilogueIaSI_SI_NS1B_6thread17LinearCombinationIaLi1EiiLNS1G_9ScaleType4KindE0ELNS_15FloatRoundStyleE2EaEENS1_15EpilogueDefaultEEEEEvvEEEEvNT_6ParamsE,@function
        .size           _ZN7cutlass13device_kernelINS_4gemm6kernel13GemmUniversalIN4cute5tupleIJiiiiEEENS1_10collective13CollectiveMmaINS1_34MainloopSm90TmaGmmaWarpSpecializedILi6ENS5_IJNS4_1CILi1EEESB_SB_EEENS1_35KernelTmaWarpSpecializedCooperativeEEENS5_IJNSA_ILi128EEENSA_ILi64EEESF_EEEaNS5_IJlSB_lEEEaSI_NS4_8TiledMMAINS4_8MMA_AtomIJNS4_4SM904GMMA26MMA_64x64x32_S32S8S8_SS_TNEEEENS4_6LayoutINS5_IJNSA_ILi2EEESB_SB_EEENS5_IJSB_NSA_ILi0EEESS_EEEEENS5_IJNS4_10UnderscoreESV_SV_EEEEENS4_13SM90_TMA_LOADENS4_14ComposedLayoutINS4_7SwizzleILi3ELi4ELi3EEENS4_18smem_ptr_flag_bitsILi8EEENSP_INS5_IJNSA_ILi8EEESF_EEENS5_IJSF_SB_EEEEEEEvNS4_8identityESY_S18_vS19_EENS_8epilogue10collective6detail29Sm90TmaWarpSpecializedAdapterINS1C_15DefaultEpilogueIaSI_SI_NS1B_6thread17LinearCombinationIaLi1EiiLNS1G_9ScaleType4KindE0ELNS_15FloatRoundStyleE2EaEENS1_15EpilogueDefaultEEEEEvvEEEEvNT_6ParamsE,(.L_x_138 - _ZN7cutlass13device_kernelINS_4gemm6kernel13GemmUniversalIN4cute5tupleIJiiiiEEENS1_10collective13CollectiveMmaINS1_34MainloopSm90TmaGmmaWarpSpecializedILi6ENS5_IJNS4_1CILi1EEESB_SB_EEENS1_35KernelTmaWarpSpecializedCooperativeEEENS5_IJNSA_ILi128EEENSA_ILi64EEESF_EEEaNS5_IJlSB_lEEEaSI_NS4_8TiledMMAINS4_8MMA_AtomIJNS4_4SM904GMMA26MMA_64x64x32_S32S8S8_SS_TNEEEENS4_6LayoutINS5_IJNSA_ILi2EEESB_SB_EEENS5_IJSB_NSA_ILi0EEESS_EEEEENS5_IJNS4_10UnderscoreESV_SV_EEEEENS4_13SM90_TMA_LOADENS4_14ComposedLayoutINS4_7SwizzleILi3ELi4ELi3EEENS4_18smem_ptr_flag_bitsILi8EEENSP_INS5_IJNSA_ILi8EEESF_EEENS5_IJSF_SB_EEEEEEEvNS4_8identityESY_S18_vS19_EENS_8epilogue10collective6detail29Sm90TmaWarpSpecializedAdapterINS1C_15DefaultEpilogueIaSI_SI_NS1B_6thread17LinearCombinationIaLi1EiiLNS1G_9ScaleType4KindE0ELNS_15FloatRoundStyleE2EaEENS1_15EpilogueDefaultEEEEEvvEEEEvNT_6ParamsE)
        .other          _ZN7cutlass13device_kernelINS_4gemm6kernel13GemmUniversalIN4cute5tupleIJiiiiEEENS1_10collective13CollectiveMmaINS1_34MainloopSm90TmaGmmaWarpSpecializedILi6ENS5_IJNS4_1CILi1EEESB_SB_EEENS1_35KernelTmaWarpSpecializedCooperativeEEENS5_IJNSA_ILi128EEENSA_ILi64EEESF_EEEaNS5_IJlSB_lEEEaSI_NS4_8TiledMMAINS4_8MMA_AtomIJNS4_4SM904GMMA26MMA_64x64x32_S32S8S8_SS_TNEEEENS4_6LayoutINS5_IJNSA_ILi2EEESB_SB_EEENS5_IJSB_NSA_ILi0EEESS_EEEEENS5_IJNS4_10UnderscoreESV_SV_EEEEENS4_13SM90_TMA_LOADENS4_14ComposedLayoutINS4_7SwizzleILi3ELi4ELi3EEENS4_18smem_ptr_flag_bitsILi8EEENSP_INS5_IJNSA_ILi8EEESF_EEENS5_IJSF_SB_EEEEEEEvNS4_8identityESY_S18_vS19_EENS_8epilogue10collective6detail29Sm90TmaWarpSpecializedAdapterINS1C_15DefaultEpilogueIaSI_SI_NS1B_6thread17LinearCombinationIaLi1EiiLNS1G_9ScaleType4KindE0ELNS_15FloatRoundStyleE2EaEENS1_15EpilogueDefaultEEEEEvvEEEEvNT_6ParamsE,@"STO_CUDA_ENTRY STV_DEFAULT"
_ZN7cutlass13device_kernelINS_4gemm6kernel13GemmUniversalIN4cute5tupleIJiiiiEEENS1_10collective13CollectiveMmaINS1_34MainloopSm90TmaGmmaWarpSpecializedILi6ENS5_IJNS4_1CILi1EEESB_SB_EEENS1_35KernelTmaWarpSpecializedCooperativeEEENS5_IJNSA_ILi128EEENSA_ILi64EEESF_EEEaNS5_IJlSB_lEEEaSI_NS4_8TiledMMAINS4_8MMA_AtomIJNS4_4SM904GMMA26MMA_64x64x32_S32S8S8_SS_TNEEEENS4_6LayoutINS5_IJNSA_ILi2EEESB_SB_EEENS5_IJSB_NSA_ILi0EEESS_EEEEENS5_IJNS4_10UnderscoreESV_SV_EEEEENS4_13SM90_TMA_LOADENS4_14ComposedLayoutINS4_7SwizzleILi3ELi4ELi3EEENS4_18smem_ptr_flag_bitsILi8EEENSP_INS5_IJNSA_ILi8EEESF_EEENS5_IJSF_SB_EEEEEEEvNS4_8identityESY_S18_vS19_EENS_8epilogue10collective6detail29Sm90TmaWarpSpecializedAdapterINS1C_15DefaultEpilogueIaSI_SI_NS1B_6thread17LinearCombinationIaLi1EiiLNS1G_9ScaleType4KindE0ELNS_15FloatRoundStyleE2EaEENS1_15EpilogueDefaultEEEEEvvEEEEvNT_6ParamsE:
[----:B------:R-:W0:Y:S01]  /*0000*/  LDC R1, c[0x0][0x28] ;  /* 0x00000a00ff017b82 */ /* 0x000e220000000800 */
[----:B------:R-:W1:Y:S01]  /*0010*/  S2R R18, SR_TID.X ;  /* 0x0000000000127919 */ /* 0x000e620000002100 */
[----:B------:R-:W-:Y:S01]  /*0020*/  ELECT P0, URZ, PT ;  /* 0x00000000003f782f */ /* 0x000fe20003800000 */
[----:B------:R-:W-:Y:S01]  /*0030*/  BSSY B0, `(.L_x_0) ;  /* 0x000000f000007945 */ /* 0x000fe20003800000 */
[--C-:B-1----:R-:W-:Y:S02]  /*0040*/  SHF.R.U32.HI R0, RZ, 0x5, R18.reuse ;  /* 0x00000005ff007819 */ /* 0x102fe40000011612 */
[----:B------:R-:W-:-:S03]  /*0050*/  SHF.R.U32.HI R2, RZ, 0x7, R18 ;  /* 0x00000007ff027819 */ /* 0x000fc60000011612 */
[----:B------:R-:W1:Y:S04]  /*0060*/  SHFL.IDX PT, R5, R0, RZ, 0x1f ;  /* 0x00001fff00057589 */ /* 0x000e6800000e0000 */
[----:B------:R2:W3:Y:S01]  /*0070*/  SHFL.IDX PT, R8, R2, RZ, 0x1f ;  /* 0x00001fff02087589 */ /* 0x0004e200000e0000 */
[----:B-1----:R-:W-:-:S13]  /*0080*/  ISETP.NE.OR P0, PT, R5, RZ, !P0 ;  /* 0x000000ff0500720c */ /* 0x002fda0004705670 */
[----:B0-23--:R-:W-:Y:S05]  /*0090*/  @P0 BRA `(.L_x_1) ;  /* 0x0000000000200947 */ /* 0x00dfea0003800000 */
[----:B------:R-:W-:Y:S02]  /*00a0*/  ULDC.64 UR4, c[0x0][0x198] ;  /* 0x0000660000047ab9 */ /* 0x000fe40000000a00 */
[----:B------:R-:W-:Y:S02]  /*00b0*/  UIADD3 UR6, UP0, UR4, 0xf0, URZ ;  /* 0x000000f004067890 */ /* 0x000fe4000ff1e03f */
[----:B------:R-:W-:Y:S02]  /*00c0*/  UIADD3 UR4, UP1, UR4, 0x1f0, URZ ;  /* 0x000001f004047890 */ /* 0x000fe4000ff3e03f */
[----:B------:R-:W-:Y:S02]  /*00d0*/  UIADD3.X UR7, URZ, UR5, URZ, UP0, !UPT ;  /* 0x000000053f077290 */ /* 0x000fe400087fe43f */
[----:B------:R-:W-:-:S07]  /*00e0*/  UIADD3.X UR5, URZ, UR5, URZ, UP1, !UPT ;  /* 0x000000053f057290 */ /* 0x000fce0008ffe43f */
[----:B------:R0:W-:Y:S02]  /*00f0*/  UTMACCTL.PF [UR6] ;  /* 0x00000000060079b9 */ /* 0x0001e40008040000 */
[----:B------:R0:W-:Y:S02]  /*0100*/  UTMACCTL.PF [UR4] ;  /* 0x00000000040079b9 */ /* 0x0001e40008040000 */
[----:B0-----:R-:W-:Y:S01]  /*0110*/  NOP ;  /* 0x0000000000007918 */ /* 0x001fe20000000000 */
.L_x_1:
[----:B------:R-:W-:Y:S05]  /*0120*/  BSYNC B0 ;  /* 0x0000000000007941 */ /* 0x000fea0003800000 */
.L_x_0:
[----:B------:R-:W0:Y:S02]  /*0130*/  SHFL.IDX PT, R2, R0, RZ, 0x1f ;  /* 0x00001fff00027589 */ /* 0x000e2400000e0000 */
[----:B0-----:R-:W-:-:S13]  /*0140*/  ISETP.NE.AND P0, PT, R2, RZ, PT ;  /* 0x000000ff0200720c */ /* 0x001fda0003f05270 */
[----:B------:R-:W-:Y:S05]  /*0150*/  @P0 BRA `(.L_x_2) ;  /* 0x0000000000680947 */ /* 0x000fea0003800000 */
[----:B------:R-:W0:Y:S01]  /*0160*/  S2UR UR8, SR_CgaCtaId ;  /* 0x00000000000879c3 */ /* 0x000e220000008800 */
[----:B------:R-:W-:Y:S01]  /*0170*/  UMOV UR4, 0x400 ;  /* 0x0000040000047882 */ /* 0x000fe20000000000 */
[----:B------:R-:W-:Y:S01]  /*0180*/  UMOV UR5, 0x1 ;  /* 0x0000000100057882 */ /* 0x000fe20000000000 */
[----:B------:R-:W-:Y:S01]  /*0190*/  UMOV UR6, 0x100 ;  /* 0x0000010000067882 */ /* 0x000fe20000000000 */
[----:B------:R-:W-:Y:S01]  /*01a0*/  ELECT P0, URZ, PT ;  /* 0x00000000003f782f */ /* 0x000fe20003800000 */
[----:B------:R-:W-:-:S04]  /*01b0*/  UIADD3 UR6, -UR6, 0x100000, URZ ;  /* 0x0010000006067890 */ /* 0x000fc8000fffe13f */
[----:B------:R-:W-:Y:S02]  /*01c0*/  USHF.L.U32 UR7, UR6, 0xb, URZ ;  /* 0x0000000b06077899 */ /* 0x000fe4000800063f */
[----:B------:R-:W-:Y:S02]  /*01d0*/  USHF.L.U32 UR6, UR6, 0x1, URZ ;  /* 0x0000000106067899 */ /* 0x000fe4000800063f */
[----:B0-----:R-:W-:Y:S02]  /*01e0*/  ULEA UR8, UR8, UR4, 0x18 ;  /* 0x0000000408087291 */ /* 0x001fe4000f8ec03f */
[----:B------:R-:W-:-:S04]  /*01f0*/  UIADD3 UR4, -UR5, 0x100000, URZ ;  /* 0x0010000005047890 */ /* 0x000fc8000fffe13f */
[----:B------:R-:W-:Y:S02]  /*0200*/  USHF.L.U32 UR5, UR4, 0xb, URZ ;  /* 0x0000000b04057899 */ /* 0x000fe4000800063f */
[----:B------:R-:W-:Y:S01]  /*0210*/  USHF.L.U32 UR4, UR4, 0x1, URZ ;  /* 0x0000000104047899 */ /* 0x000fe2000800063f */
[----:B------:R-:W0:Y:S11]  /*0220*/  FENCE.VIEW.ASYNC.S ;  /* 0x00000000000073c6 */ /* 0x000e360000000000 */
[----:B0-----:R0:W1:Y:S01]  /*0230*/  SYNCS.EXCH.64 URZ, [UR8], UR4 ;  /* 0x00000004083f75b2 */ /* 0x0010620008000100 */
[----:B------:R0:W2:Y:S01]  /*0240*/  SYNCS.EXCH.64 URZ, [UR8+0x30], UR6 ;  /* 0x00003006083f75b2 */ /* 0x0000a20008000100 */
[----:B------:R0:W3:Y:S01]  /*0250*/  SYNCS.EXCH.64 URZ, [UR8+0x8], UR4 ;  /* 0x00000804083f75b2 */ /* 0x0000e20008000100 */
[----:B------:R0:W4:Y:S01]  /*0260*/  SYNCS.EXCH.64 URZ, [UR8+0x38], UR6 ;  /* 0x00003806083f75b2 */ /* 0x0001220008000100 */
[----:B------:R0:W0:Y:S01]  /*0270*/  SYNCS.EXCH.64 URZ, [UR8+0x10], UR4 ;  /* 0x00001004083f75b2 */ /* 0x0000220008000100 */
[----:B------:R0:W0:Y:S01]  /*0280*/  SYNCS.EXCH.64 URZ, [UR8+0x40], UR6 ;  /* 0x00004006083f75b2 */ /* 0x0000220008000100 */
[----:B------:R0:W0:Y:S01]  /*0290*/  SYNCS.EXCH.64 URZ, [UR8+0x18], UR4 ;  /* 0x00001804083f75b2 */ /* 0x0000220008000100 */
[----:B------:R0:W0:Y:S01]  /*02a0*/  SYNCS.EXCH.64 URZ, [UR8+0x48], UR6 ;  /* 0x00004806083f75b2 */ /* 0x0000220008000100 */
[----:B------:R0:W0:Y:S01]  /*02b0*/  SYNCS.EXCH.64 URZ, [UR8+0x20], UR4 ;  /* 0x00002004083f75b2 */ /* 0x0000220008000100 */
[----:B------:R0:W0:Y:S01]  /*02c0*/  SYNCS.EXCH.64 URZ, [UR8+0x50], UR6 ;  /* 0x00005006083f75b2 */ /* 0x0000220008000100 */
[----:B------:R0:W0:Y:S01]  /*02d0*/  SYNCS.EXCH.64 URZ, [UR8+0x28], UR4 ;  /* 0x00002804083f75b2 */ /* 0x0000220008000100 */
[----:B------:R0:W0:Y:S01]  /*02e0*/  SYNCS.EXCH.64 URZ, [UR8+0x58], UR6 ;  /* 0x00005806083f75b2 */ /* 0x0000220008000100 */
[----:B------:R-:W-:Y:S01]  /*02f0*/  NOP ;  /* 0x0000000000007918 */ /* 0x000fe20000000000 */
.L_x_2:
[----:B------:R-:W5:Y:S01]  /*0300*/  SHFL.IDX PT, R0, R0, RZ, 0x1f ;  /* 0x00001fff00007589 */ /* 0x000f6200000e0000 */
[----:B------:R-:W-:Y:S01]  /*0310*/  ELECT P0, URZ, PT ;  /* 0x00000000003f782f */ /* 0x000fe20003800000 */
[----:B------:R-:W1:Y:S01]  /*0320*/  LDC R2, c[0x0][0x65c] ;  /* 0x00019700ff027b82 */ /* 0x000e620000000800 */
[----:B------:R-:W-:Y:S01]  /*0330*/  SHF.R.S32.HI R6, RZ, 0x1f, R5 ;  /* 0x0000001fff067819 */ /* 0x000fe20000011405 */
[----:B------:R-:W2:Y:S01]  /*0340*/  S2R R3, SR_CTAID.Y ;  /* 0x0000000000037919 */ /* 0x000ea20000002600 */
[----:B0-----:R-:W-:Y:S01]  /*0350*/  UMOV UR4, 0x20 ;  /* 0x0000002000047882 */ /* 0x001fe20000000000 */
[----:B------:R-:W-:Y:S01]  /*0360*/  ISETP.NE.AND P2, PT, R8, RZ, PT ;  /* 0x000000ff0800720c */ /* 0x000fe20003f45270 */
[----:B------:R-:W-:Y:S01]  /*0370*/  NOP ;  /* 0x0000000000007918 */ /* 0x000fe20000000000 */
[----:B------:R-:W0:Y:S01]  /*0380*/  S2R R4, SR_CTAID.X ;  /* 0x0000000000047919 */ /* 0x000e220000002500 */
[----:B------:R-:W-:Y:S01]  /*0390*/  LEA.HI R6, R6, R5, RZ, 0x2 ;  /* 0x0000000506067211 */ /* 0x000fe200078f10ff */
[----:B------:R-:W-:Y:S01]  /*03a0*/  NOP ;  /* 0x0000000000007918 */ /* 0x000fe20000000000 */
[----:B-----5:R-:W-:-:S02]  /*03b0*/  ISETP.NE.OR P0, PT, R0, RZ, !P0 ;  /* 0x000000ff0000720c */ /* 0x020fc40004705670 */
[----:B-1----:R-:W-:-:S04]  /*03c0*/  ISETP.NE.AND P3, PT, R2, 0x1, PT ;  /* 0x000000010200780c */ /* 0x002fc80003f65270 */
[----:B------:R-:W-:Y:S02]  /*03d0*/  P2R R0, PR, RZ, 0x8 ;  /* 0x00000008ff007803 */ /* 0x000fe40000000000 */
[----:B------:R-:W-:-:S05]  /*03e0*/  LOP3.LUT R0, R6, 0xfffffffc, RZ, 0xc0, !PT ;  /* 0xfffffffc06007812 */ /* 0x000fca00078ec0ff */
[----:B------:R-:W-:Y:S01]  /*03f0*/  VOTEU.ALL UP0, P0 ;  /* 0x00000000003f7886 */ /* 0x000fe20000000000 */
[----:B------:R-:W-:Y:S01]  /*0400*/  IMAD.IADD R0, R5, 0x1, -R0 ;  /* 0x0000000105007824 */ /* 0x000fe200078e0a00 */
[----:B------:R-:W0:Y:S01]  /*0410*/  @P3 LDC R17, c[0x0][0x10] ;  /* 0x00000400ff113b82 */ /* 0x000e220000000800 */
[----:B------:R-:W-:Y:S01]  /*0420*/  VOTEU.ALL UP1, P0 ;  /* 0x00000000003f7886 */ /* 0x000fe20000020000 */
[----:B--2---:R-:W-:Y:S01]  /*0430*/  @P3 IMAD.MOV.U32 R6, RZ, RZ, R3 ;  /* 0x000000ffff063224 */ /* 0x004fe200078e0003 */
[----:B------:R-:W-:Y:S01]  /*0440*/  @!UP0 UMOV UR6, 0x400 ;  /* 0x0000040000068882 */ /* 0x000fe20000000000 */
[----:B------:R-:W-:-:S04]  /*0450*/  @!UP0 UIADD3 UR4, -UR4, 0x100000, URZ ;  /* 0x0010000004048890 */ /* 0x000fc8000fffe13f */
[----:B------:R-:W-:Y:S02]  /*0460*/  @!UP0 USHF.L.U32 UR5, UR4, 0xb, URZ ;  /* 0x0000000b04058899 */ /* 0x000fe4000800063f */
[----:B------:R-:W-:Y:S01]  /*0470*/  @!UP0 USHF.L.U32 UR4, UR4, 0x1, URZ ;  /* 0x0000000104048899 */ /* 0x000fe2000800063f */
[----:B------:R-:W-:Y:S02]  /*0480*/  @P3 IMAD.MOV.U32 R7, RZ, RZ, RZ ;  /* 0x000000ffff073224 */ /* 0x000fe400078e00ff */
[----:B------:R-:W-:Y:S01]  /*0490*/  IMAD.MOV.U32 R5, RZ, RZ, RZ ;  /* 0x000000ffff057224 */ /* 0x000fe200078e00ff */
[----:B------:R-:W1:Y:S01]  /*04a0*/  @!UP0 S2UR UR7, SR_CgaCtaId ;  /* 0x00000000000789c3 */ /* 0x000e620000008800 */
[----:B------:R-:W-:-:S07]  /*04b0*/  @P3 IMAD.MOV.U32 R11, RZ, RZ, RZ ;  /* 0x000000ffff0b3224 */ /* 0x000fce00078e00ff */
[----:B------:R-:W2:Y:S01]  /*04c0*/  @!P3 LDC R9, c[0x0][0xc] ;  /* 0x00000300ff09bb82 */ /* 0x000ea20000000800 */
[----:B0-----:R-:W-:-:S04]  /*04d0*/  @P3 IMAD.WIDE.U32 R16, R4, R17, R6 ;  /* 0x0000001104103225 */ /* 0x001fc800078e0006 */
[----:B------:R-:W-:Y:S01]  /*04e0*/  @P3 IMAD.IADD R17, R17, 0x1, R11 ;  /* 0x0000000111113824 */ /* 0x000fe200078e020b */
[----:B-1----:R-:W-:Y:S01]  /*04f0*/  @!UP0 ULEA UR6, UR7, UR6, 0x18 ;  /* 0x0000000607068291 */ /* 0x002fe2000f8ec03f */
[----:B------:R-:W-:Y:S01]  /*0500*/  VOTEU.ALL UP0, P0 ;  /* 0x00000000003f7886 */ /* 0x000fe20000000000 */
[----:B------:R-:W-:-:S04]  /*0510*/  ISETP.NE.AND P0, PT, R0, 0x3, PT ;  /* 0x000000030000780c */ /* 0x000fc80003f05270 */
[----:B------:R-:W-:Y:S01]  /*0520*/  ISETP.EQ.OR P0, PT, R0, RZ, !P0 ;  /* 0x000000ff0000720c */ /* 0x000fe20004702670 */
[----:B--2---:R-:W-:-:S03]  /*0530*/  @!P3 IMAD.WIDE.U32 R6, R9, R3, R4 ;  /* 0x000000030906b225 */ /* 0x004fc600078e0004 */
[C---:B------:R-:W-:Y:S01]  /*0540*/  ISETP.EQ.AND P0, PT, R8.reuse, RZ, P0 ;  /* 0x000000ff0800720c */ /* 0x040fe20000702270 */
[----:B------:R-:W-:Y:S01]  /*0550*/  VIADD R8, R8, 0xffffffff ;  /* 0xffffffff08087836 */ /* 0x000fe20000000000 */
[----:B------:R-:W0:Y:S02]  /*0560*/  FENCE.VIEW.ASYNC.S ;  /* 0x00000000000073c6 */ /* 0x000e240000000000 */
[----:B0-----:R0:W3:Y:S01]  /*0570*/  @!UP0 SYNCS.EXCH.64 URZ, [UR6+0x70], UR4 ;  /* 0x00007004063f85b2 */ /* 0x0010e20008000100 */
[----:B------:R-:W-:Y:S01]  /*0580*/  @!P3 IMAD.MOV.U32 R16, RZ, RZ, R6 ;  /* 0x000000ffff10b224 */ /* 0x000fe200078e0006 */
[----:B------:R-:W-:Y:S01]  /*0590*/  SEL R19, RZ, 0x1, !P0 ;  /* 0x00000001ff137807 */ /* 0x000fe20004000000 */
[----:B------:R-:W-:Y:S01]  /*05a0*/  @!P3 IMAD.MOV.U32 R17, RZ, RZ, R7 ;  /* 0x000000ffff11b224 */ /* 0x000fe200078e0007 */
[----:B------:R-:W-:-:S04]  /*05b0*/  ISETP.GE.U32.AND P1, PT, R8, 0x2, PT ;  /* 0x000000020800780c */ /* 0x000fc80003f26070 */
[----:B------:R-:W-:Y:S01]  /*05c0*/  SEL R19, R19, 0x2, P1 ;  /* 0x0000000213137807 */ /* 0x000fe20000800000 */
[----:B------:R0:W3:Y:S01]  /*05d0*/  @!UP1 SYNCS.EXCH.64 URZ, [UR6+0x78], UR4 ;  /* 0x00007804063f95b2 */ /* 0x0000e20008000100 */
[----:B------:R-:W-:Y:S01]  /*05e0*/  NOP ;  /* 0x0000000000007918 */ /* 0x000fe20000000000 */
[----:B---34-:R-:W-:Y:S06]  /*05f0*/  BAR.SYNC.DEFER_BLOCKING 0x0 ;  /* 0x0000000000007b1d */ /* 0x018fec0000010000 */
[----:B------:R-:W-:Y:S05]  /*0600*/  @!P2 BRA `(.L_x_3) ;  /* 0x00000038009ca947 */ /* 0x000fea0003800000 */
[----:B------:R-:W-:-:S13]  /*0610*/  ISETP.GT.U32.AND P0, PT, R8, 0x1, PT ;  /* 0x000000010800780c */ /* 0x000fda0003f04070 */
[----:B0-----:R-:W-:Y:S05]  /*0620*/  @P0 EXIT ;  /* 0x000000000000094d */ /* 0x001fea0003800000 */
[----:B------:R-:W-:Y:S01]  /*0630*/  ULDC.64 UR4, c[0x0][0x650] ;  /* 0x0001940000047ab9 */ /* 0x000fe20000000a00 */
[----:B------:R-:W-:Y:S01]  /*0640*/  PRMT R0, RZ, 0x7610, R0 ;  /* 0x00007610ff007816 */ /* 0x000fe20000000000 */
[----:B------:R-:W-:Y:S01]  /*0650*/  IMAD.MOV.U32 R57, RZ, RZ, -0x1 ;  /* 0xffffffffff397424 */ /* 0x000fe200078e00ff */
[----:B------:R-:W-:Y:S01]  /*0660*/  ISETP.GE.U32.AND P0, PT, R16, UR4, PT ;  /* 0x0000000410007c0c */ /* 0x000fe2000bf06070 */
[----:B------:R-:W-:Y:S02]  /*0670*/  IMAD.MOV.U32 R58, RZ, RZ, -0x1 ;  /* 0xffffffffff3a7424 */ /* 0x000fe400078e00ff */
[----:B------:R-:W-:Y:S01]  /*0680*/  IMAD.MOV.U32 R59, RZ, RZ, -0x1 ;  /* 0xffffffffff3b7424 */ /* 0x000fe200078e00ff */
[----:B------:R-:W-:-:S13]  /*0690*/  ISETP.GE.U32.AND.EX P0, PT, R17, UR5, PT, P0 ;  /* 0x0000000511007c0c */ /* 0x000fda000bf06100 */
[----:B------:R-:W-:Y:S05]  /*06a0*/  @P0 BRA `(.L_x_4) ;  /* 0x0000000400540947 */ /* 0x000fea0003800000 */
[----:B------:R-:W0:Y:S01]  /*06b0*/  LDC.64 R14, c[0x0][0x628] ;  /* 0x00018a00ff0e7b82 */ /* 0x000e220000000a00 */
[----:B------:R-:W-:Y:S02]  /*06c0*/  IMAD.MOV.U32 R6, RZ, RZ, R16 ;  /* 0x000000ffff067224 */ /* 0x000fe400078e0010 */
[----:B------:R-:W-:-:S05]  /*06d0*/  IMAD.MOV.U32 R7, RZ, RZ, R17 ;  /* 0x000000ffff077224 */ /* 0x000fca00078e0011 */
[----:B------:R-:W1:Y:S08]  /*06e0*/  LDC R0, c[0x0][0x630] ;  /* 0x00018c00ff007b82 */ /* 0x000e700000000800 */
[----:B------:R-:W2:Y:S01]  /*06f0*/  LDC.64 R20, c[0x0][0x620] ;  /* 0x00018800ff147b82 */ /* 0x000ea20000000a00 */
[----:B0-----:R-:W-:-:S04]  /*0700*/  ISETP.NE.U32.AND P0, PT, R14, RZ, PT ;  /* 0x000000ff0e00720c */ /* 0x001fc80003f05070 */
[----:B------:R-:W-:-:S13]  /*0710*/  ISETP.NE.AND.EX P0, PT, R15, RZ, PT, P0 ;  /* 0x000000ff0f00720c */ /* 0x000fda0003f05300 */
[----:B-12---:R-:W-:Y:S05]  /*0720*/  @!P0 BRA `(.L_x_5) ;  /* 0x0000000000288947 */ /* 0x006fea0003800000 */
[----:B------:R-:W0:Y:S02]  /*0730*/  LDC R11, c[0x0][0x634] ;  /* 0x00018d00ff0b7b82 */ /* 0x000e240000000800 */
[----:B0-----:R-:W-:-:S05]  /*0740*/  IADD3 R11, P0, R16, R11, RZ ;  /* 0x0000000b100b7210 */ /* 0x001fca0007f1e0ff */
[----:B------:R-:W-:-:S04]  /*0750*/  IMAD.X R13, RZ, RZ, R17, P0 ;  /* 0x000000ffff0d7224 */ /* 0x000fc800000e0611 */
[----:B------:R-:W-:-:S04]  /*0760*/  IMAD.WIDE.U32 R6, R13, R14, RZ ;  /* 0x0000000e0d067225 */ /* 0x000fc800078e00ff */
[----:B------:R-:W-:-:S04]  /*0770*/  IMAD.WIDE.U32 R8, P0, R11, R15, R6 ;  /* 0x0000000f0b087225 */ /* 0x000fc80007800006 */
[----:B------:R-:W-:-:S04]  /*0780*/  IMAD.WIDE.U32 R6, R11, R14, RZ ;  /* 0x0000000e0b067225 */ /* 0x000fc800078e00ff */
[----:B------:R-:W-:Y:S01]  /*0790*/  IMAD.X R11, RZ, RZ, RZ, P0 ;  /* 0x000000ffff0b7224 */ /* 0x000fe200000e06ff */
[----:B------:R-:W-:Y:S01]  /*07a0*/  IADD3 RZ, P0, R7, R8, RZ ;  /* 0x0000000807ff7210 */ /* 0x000fe20007f1e0ff */
[----:B------:R-:W-:-:S04]  /*07b0*/  IMAD.MOV.U32 R10, RZ, RZ, R9 ;  /* 0x000000ffff0a7224 */ /* 0x000fc800078e0009 */
[----:B------:R-:W-:-:S08]  /*07c0*/  IMAD.WIDE.U32.X R6, R13, R15, R10, P0 ;  /* 0x0000000f0d067225 */ /* 0x000fd000000e040a */
.L_x_5:
[-CC-:B------:R-:W-:Y:S01]  /*07d0*/  SHF.R.U64 R59, R6, R0.reuse, R7.reuse ;  /* 0x00000000063b7219 */ /* 0x180fe20000001207 */
[----:B------:R-:W0:Y:S01]  /*07e0*/  LDC R10, c[0x0][0x618] ;  /* 0x00018600ff0a7b82 */ /* 0x000e220000000800 */
[----:B------:R-:W-:Y:S01]  /*07f0*/  SHF.R.U32.HI R5, RZ, R0, R7 ;  /* 0x00000000ff057219 */ /* 0x000fe20000011607 */
[----:B------:R-:W-:Y:S01]  /*0800*/  ULDC UR4, c[0x0][0x150] ;  /* 0x0000540000047ab9 */ /* 0x000fe20000000800 */
[----:B------:R-:W-:Y:S02]  /*0810*/  IADD3 R9, P0, RZ, -R59, RZ ;  /* 0x8000003bff097210 */ /* 0x000fe40007f1e0ff */
[----:B------:R-:W-:-:S03]  /*0820*/  I2FP.F32.U32 R0, R4 ;  /* 0x0000000400007245 */ /* 0x000fc60000201000 */
[----:B------:R-:W1:Y:S01]  /*0830*/  LDC.64 R26, c[0x0][0x640] ;  /* 0x00019000ff1a7b82 */ /* 0x000e620000000a00 */
[----:B------:R-:W-:Y:S02]  /*0840*/  IMAD.X R11, RZ, RZ, ~R5, P0 ;  /* 0x000000ffff0b7224 */ /* 0x000fe400000e0e05 */
[----:B------:R-:W-:Y:S01]  /*0850*/  FMUL R0, R0, UR4 ;  /* 0x0000000400007c20 */ /* 0x000fe20008400000 */
[----:B------:R-:W-:Y:S01]  /*0860*/  IMAD.WIDE.U32 R6, R9, R20, R16 ;  /* 0x0000001409067225 */ /* 0x000fe200078e0010 */
[----:B------:R-:W-:-:S03]  /*0870*/  ULDC UR4, c[0x0][0x154] ;  /* 0x0000550000047ab9 */ /* 0x000fc60000000800 */
[----:B------:R-:W-:Y:S01]  /*0880*/  IMAD R8, R11, R20, RZ ;  /* 0x000000140b087224 */ /* 0x000fe200078e02ff */
[----:B------:R-:W2:Y:S01]  /*0890*/  LDC R5, c[0x0][0x144] ;  /* 0x00005100ff057b82 */ /* 0x000ea20000000800 */
[----:B------:R-:W3:Y:S02]  /*08a0*/  F2I.U32.TRUNC.NTZ R0, R0 ;  /* 0x0000000000007305 */ /* 0x000ee4000020f000 */
[----:B------:R-:W-:-:S04]  /*08b0*/  IMAD R9, R9, R21, R8 ;  /* 0x0000001509097224 */ /* 0x000fc800078e0208 */
[----:B------:R-:W-:Y:S01]  /*08c0*/  IMAD.IADD R7, R7, 0x1, R9 ;  /* 0x0000000107077824 */ /* 0x000fe200078e0209 */
[----:B------:R-:W4:Y:S01]  /*08d0*/  LDC R12, c[0x0][0x608] ;  /* 0x00018200ff0c7b82 */ /* 0x000f220000000800 */
[----:B------:R-:W-:-:S03]  /*08e0*/  IMAD.MOV.U32 R9, RZ, RZ, -0x1 ;  /* 0xffffffffff097424 */ /* 0x000fc600078e00ff */
[-CC-:B0-----:R-:W-:Y:S02]  /*08f0*/  SHF.R.U64 R20, R6, R10.reuse, R7.reuse ;  /* 0x0000000a06147219 */ /* 0x181fe40000001207 */
[----:B------:R-:W-:Y:S02]  /*0900*/  I2FP.F32.U32 R6, R3 ;  /* 0x0000000300067245 */ /* 0x000fe40000201000 */
[----:B------:R-:W0:Y:S01]  /*0910*/  LDC R24, c[0x0][0x658] ;  /* 0x00019600ff187b82 */ /* 0x000e220000000800 */
[----:B-1----:R-:W-:Y:S01]  /*0920*/  ISETP.NE.U32.AND P0, PT, R26, RZ, PT ;  /* 0x000000ff1a00720c */ /* 0x002fe20003f05070 */
[----:B---3--:R-:W-:Y:S01]  /*0930*/  IMAD.MOV R8, RZ, RZ, -R0 ;  /* 0x000000ffff087224 */ /* 0x008fe200078e0a00 */
[----:B------:R-:W-:Y:S01]  /*0940*/  SHF.R.U32.HI R7, RZ, R10, R7 ;  /* 0x0000000aff077219 */ /* 0x000fe20000011607 */
[----:B------:R-:W-:Y:S01]  /*0950*/  FMUL R6, R6, UR4 ;  /* 0x0000000406067c20 */ /* 0x000fe20008400000 */
[----:B------:R-:W-:-:S03]  /*0960*/  ISETP.NE.AND.EX P0, PT, R27, RZ, PT, P0 ;  /* 0x000000ff1b00720c */ /* 0x000fc60003f05300 */
[----:B------:R-:W1:Y:S01]  /*0970*/  LDC R14, c[0x0][0x148] ;  /* 0x00005200ff0e7b82 */ /* 0x000e620000000800 */
[----:B--2---:R-:W-:-:S07]  /*0980*/  IMAD R0, R5, R8, R4 ;  /* 0x0000000805007224 */ /* 0x004fce00078e0204 */
[----:B------:R-:W2:Y:S01]  /*0990*/  LDC R22, c[0x0][0x600] ;  /* 0x00018000ff167b82 */ /* 0x000ea20000000800 */
[-CC-:B----4-:R-:W-:Y:S02]  /*09a0*/  SHF.R.U64 R28, R20, R12.reuse, R7.reuse ;  /* 0x0000000c141c7219 */ /* 0x190fe40000001207 */
[----:B------:R-:W-:Y:S01]  /*09b0*/  SHF.R.U32.HI R5, RZ, R12, R7 ;  /* 0x0000000cff057219 */ /* 0x000fe20000011607 */
[----:B------:R-:W-:Y:S01]  /*09c0*/  IMAD.MOV.U32 R7, RZ, RZ, 0x1 ;  /* 0x00000001ff077424 */ /* 0x000fe200078e00ff */
[----:B------:R3:W4:Y:S03]  /*09d0*/  F2I.U32.TRUNC.NTZ R12, R6 ;  /* 0x00000006000c7305 */ /* 0x000726000020f000 */
[----:B------:R-:W1:Y:S01]  /*09e0*/  LDC R15, c[0x0][0x648] ;  /* 0x00019200ff0f7b82 */ /* 0x000e620000000800 */
[-C--:B0-----:R-:W-:Y:S02]  /*09f0*/  SHF.L.U32 R4, R9, R24.reuse, RZ ;  /* 0x0000001809047219 */ /* 0x081fe400000006ff */
[----:B------:R-:W-:-:S02]  /*0a00*/  SHF.R.U64 R30, R28, R24, R5 ;  /* 0x000000181c1e7219 */ /* 0x000fc40000001205 */
[----:B------:R-:W-:Y:S02]  /*0a10*/  LOP3.LUT R11, RZ, R4, RZ, 0x33, !PT ;  /* 0x00000004ff0b7212 */ /* 0x000fe400078e33ff */
[-C--:B------:R-:W-:Y:S01]  /*0a20*/  SHF.R.U32.HI R5, RZ, R24.reuse, R5 ;  /* 0x00000018ff057219 */ /* 0x080fe20000011605 */
[----:B------:R-:W0:Y:S01]  /*0a30*/  LDC R21, c[0x0][0x638] ;  /* 0x00018e00ff157b82 */ /* 0x000e220000000800 */
[----:B------:R-:W-:Y:S01]  /*0a40*/  SHF.L.U32 R10, R7, R24, RZ ;  /* 0x00000018070a7219 */ /* 0x000fe200000006ff */
[----:B------:R-:W-:-:S06]  /*0a50*/  IMAD.MOV.U32 R4, RZ, RZ, R30 ;  /* 0x000000ffff047224 */ /* 0x000fcc00078e001e */
[----:B------:R-:W0:Y:S01]  /*0a60*/  LDC R57, c[0x0][0x610] ;  /* 0x00018400ff397b82 */ /* 0x000e220000000800 */
[----:B---34-:R-:W-:Y:S05]  /*0a70*/  @!P0 BRA `(.L_x_6) ;  /* 0x0000000000288947 */ /* 0x018fea0003800000 */
[----:B------:R-:W3:Y:S02]  /*0a80*/  LDC R9, c[0x0][0x64c] ;  /* 0x00019300ff097b82 */ /* 0x000ee40000000800 */
[----:B---3--:R-:W-:-:S05]  /*0a90*/  IADD3 R9, P0, R30, R9, RZ ;  /* 0x000000091e097210 */ /* 0x008fca0007f1e0ff */
        /* <DEDUP_REMOVED lines=8> */
.L_x_6:
[----:B-1----:R-:W-:Y:S01]  /*0b20*/  SHF.R.U64 R4, R4, R15, R5 ;  /* 0x0000000f04047219 */ /* 0x002fe20000001205 */
[----:B--2---:R-:W-:Y:S01]  /*0b30*/  VIADD R5, R22, 0xffffffff ;  /* 0xffffffff16057836 */ /* 0x004fe20000000000 */
[----:B------:R-:W-:Y:S01]  /*0b40*/  LOP3.LUT R11, R28, R11, RZ, 0xc0, !PT ;  /* 0x0000000b1c0b7212 */ /* 0x000fe200078ec0ff */
[----:B------:R-:W-:Y:S02]  /*0b50*/  IMAD.MOV R12, RZ, RZ, -R12 ;  /* 0x000000ffff0c7224 */ /* 0x000fe400078e0a0c */
[----:B------:R-:W-:Y:S02]  /*0b60*/  IMAD.MOV R6, RZ, RZ, -R4 ;  /* 0x000000ffff067224 */ /* 0x000fe400078e0a04 */
[----:B------:R-:W-:Y:S01]  /*0b70*/  IMAD R11, R10, R4, R11 ;  /* 0x000000040a0b7224 */ /* 0x000fe200078e020b */
[----:B------:R-:W-:Y:S01]  /*0b80*/  LOP3.LUT R4, R20, R5, RZ, 0xc0, !PT ;  /* 0x0000000514047212 */ /* 0x000fe200078ec0ff */
[----:B------:R-:W-:Y:S02]  /*0b90*/  @P3 IMAD R0, R14, R12, R3 ;  /* 0x0000000c0e003224 */ /* 0x000fe400078e0203 */
[----:B0-----:R-:W-:-:S02]  /*0ba0*/  IMAD R3, R6, R21, R30 ;  /* 0x0000001506037224 */ /* 0x001fc400078e021e */
[----:B------:R-:W-:Y:S02]  /*0bb0*/  IMAD R57, R11, R57, R0 ;  /* 0x000000390b397224 */ /* 0x000fe400078e0200 */
[----:B------:R-:W-:Y:S02]  /*0bc0*/  IMAD R4, R3, R22, R4 ;  /* 0x0000001603047224 */ /* 0x000fe400078e0204 */
[----:B------:R-:W-:-:S03]  /*0bd0*/  IMAD.MOV.U32 R0, RZ, RZ, 0x1 ;  /* 0x00000001ff007424 */ /* 0x000fc600078e00ff */
[----:B------:R-:W-:Y:S02]  /*0be0*/  SEL R58, R4, R57, !P3 ;  /* 0x00000039043a7207 */ /* 0x000fe40005800000 */
[----:B------:R-:W-:-:S07]  /*0bf0*/  SEL R57, R57, R4, !P3 ;  /* 0x0000000439397207 */ /* 0x000fce0005800000 */
.L_x_4:
[----:B------:R-:W-:-:S08]  /*0c00*/  NOP ;  /* 0x0000000000007918 */ /* 0x000fd00000000000 */
[----:B------:R-:W0:Y:S02]  /*0c10*/  USETMAXREG.TRY_ALLOC.CTAPOOL UP0, 0xe8 ;  /* 0x000000e8000079c8 */ /* 0x000e240008000600 */
[----:B0-----:R-:W-:-:S13]  /*0c20*/  PLOP3.LUT P0, PT, PT, PT, UP0, 0x80, 0x0 ;  /* 0x000000000000781c */ /* 0x001fda0003f0f008 */
[----:B------:R-:W-:Y:S05]  /*0c30*/  @!P0 BRA `(.L_x_4) ;  /* 0xfffffffc00f08947 */ /* 0x000fea000383ffff */
[----:B------:R-:W-:Y:S01]  /*0c40*/  ULDC.64 UR4, c[0x0][0x598] ;  /* 0x0001660000047ab9 */ /* 0x000fe20000000a00 */
[----:B------:R-:W-:Y:S01]  /*0c50*/  ULDC.64 UR36, c[0x0][0x208] ;  /* 0x0000820000247ab9 */ /* 0x000fe20000000a00 */
[----:B------:R-:W-:-:S04]  /*0c60*/  ISETP.NE.U32.AND P0, PT, RZ, UR4, PT ;  /* 0x00000004ff007c0c */ /* 0x000fc8000bf05070 */
[----:B------:R-:W-:-:S13]  /*0c70*/  ISETP.NE.AND.EX P0, PT, RZ, UR5, PT, P0 ;  /* 0x00000005ff007c0c */ /* 0x000fda000bf05300 */
[----:B------:R-:W-:Y:S05]  /*0c80*/  @!P0 BRA `(.L_x_7) ;  /* 0x00000000001c8947 */ /* 0x000fea0003800000 */
[----:B------:R-:W0:Y:S02]  /*0c90*/  LDC.64 R4, c[0x0][0x598] ;  /* 0x00016600ff047b82 */ /* 0x000e240000000a00 */
[----:B0-----:R-:W2:Y:S02]  /*0ca0*/  LDG.E.64 R4, desc[UR36][R4.64] ;  /* 0x0000002404047981 */ /* 0x001ea4000c1e1b00 */
[----:B--2---:R-:W-:-:S04]  /*0cb0*/  ISETP.NE.U32.AND P0, PT, R4, RZ, PT ;  /* 0x000000ff0400720c */ /* 0x004fc80003f05070 */
[----:B------:R-:W-:-:S13]  /*0cc0*/  ISETP.NE.AND.EX P0, PT, R5, RZ, PT, P0 ;  /* 0x000000ff0500720c */ /* 0x000fda0003f05300 */
[----:B------:R-:W-:Y:S05]  /*0cd0*/  @!P0 BRA `(.L_x_7) ;  /* 0x0000000000088947 */ /* 0x000fea0003800000 */
[----:B------:R0:W5:Y:S01]  /*0ce0*/  LD.E R22, desc[UR36][R4.64] ;  /* 0x0000002404167980 */ /* 0x000162000c101900 */
[----:B------:R-:W-:Y:S05]  /*0cf0*/  BRA `(.L_x_8) ;  /* 0x0000000000247947 */ /* 0x000fea0003800000 */
.L_x_7:
[----:B------:R-:W-:Y:S02]  /*0d00*/  ULDC.64 UR4, c[0x0][0x588] ;  /* 0x0001620000047ab9 */ /* 0x000fe40000000a00 */
[----:B------:R-:W-:-:S04]  /*0d10*/  ISETP.NE.U32.AND P0, PT, RZ, UR4, PT ;  /* 0x00000004ff007c0c */ /* 0x000fc8000bf05070 */
[----:B------:R-:W-:-:S13]  /*0d20*/  ISETP.NE.AND.EX P0, PT, RZ, UR5, PT, P0 ;  /* 0x00000005ff007c0c */ /* 0x000fda000bf05300 */
[----:B------:R-:W-:Y:S05]  /*0d30*/  @!P0 BRA `(.L_x_9) ;  /* 0x00000000000c8947 */ /* 0x000fea0003800000 */
[----:B------:R-:W0:Y:S02]  /*0d40*/  LDC.64 R22, c[0x0][0x588] ;  /* 0x00016200ff167b82 */ /* 0x000e240000000a00 */
[----:B0-----:R1:W5:Y:S01]  /*0d50*/  LDG.E R22, desc[UR36][R22.64] ;  /* 0x0000002416167981 */ /* 0x001362000c1e1900 */
[----:B------:R-:W-:Y:S05]  /*0d60*/  BRA `(.L_x_8) ;  /* 0x0000000000087947 */ /* 0x000fea0003800000 */
.L_x_9:
[----:B------:R-:W-:Y:S02]  /*0d70*/  ULDC UR4, c[0x0][0x580] ;  /* 0x0001600000047ab9 */ /* 0x000fe40000000800 */
[----:B------:R-:W-:-:S07]  /*0d80*/  IMAD.U32 R22, RZ, RZ, UR4 ;  /* 0x00000004ff167e24 */ /* 0x000fce000f8e00ff */
.L_x_8:
[----:B------:R-:W-:Y:S02]  /*0d90*/  ULDC.64 UR4, c[0x0][0x5a0] ;  /* 0x0001680000047ab9 */ /* 0x000fe40000000a00 */
[----:B------:R-:W-:-:S04]  /*0da0*/  ISETP.NE.U32.AND P0, PT, RZ, UR4, PT ;  /* 0x00000004ff007c0c */ /* 0x000fc8000bf05070 */
[----:B------:R-:W-:-:S13]  /*0db0*/  ISETP.NE.AND.EX P0, PT, RZ, UR5, PT, P0 ;  /* 0x00000005ff007c0c */ /* 0x000fda000bf05300 */
[----:B------:R-:W-:Y:S05]  /*0dc0*/  @!P0 BRA `(.L_x_10) ;  /* 0x00000000001c8947 */ /* 0x000fea0003800000 */
[----:B0-----:R-:W0:Y:S02]  /*0dd0*/  LDC.64 R4, c[0x0][0x5a0] ;  /* 0x00016800ff047b82 */ /* 0x001e240000000a00 */
[----:B0-----:R-:W2:Y:S02]  /*0de0*/  LDG.E.64 R4, desc[UR36][R4.64] ;  /* 0x0000002404047981 */ /* 0x001ea4000c1e1b00 */
[----:B--2---:R-:W-:-:S04]  /*0df0*/  ISETP.NE.U32.AND P0, PT, R4, RZ, PT ;  /* 0x000000ff0400720c */ /* 0x004fc80003f05070 */
[----:B------:R-:W-:-:S13]  /*0e00*/  ISETP.NE.AND.EX P0, PT, R5, RZ, PT, P0 ;  /* 0x000000ff0500720c */ /* 0x000fda0003f05300 */
[----:B------:R-:W-:Y:S05]  /*0e10*/  @!P0 BRA `(.L_x_10) ;  /* 0x0000000000088947 */ /* 0x000fea0003800000 */
[----:B-1----:R0:W5:Y:S01]  /*0e20*/  LD.E R23, desc[UR36][R4.64] ;  /* 0x0000002404177980 */ /* 0x002162000c101900 */
[----:B------:R-:W-:Y:S05]  /*0e30*/  BRA `(.L_x_11) ;  /* 0x0000000000247947 */ /* 0x000fea0003800000 */
.L_x_10:
[----:B------:R-:W-:Y:S02]  /*0e40*/  ULDC.64 UR4, c[0x0][0x590] ;  /* 0x0001640000047ab9 */ /* 0x000fe40000000a00 */
[----:B------:R-:W-:-:S04]  /*0e50*/  ISETP.NE.U32.AND P0, PT, RZ, UR4, PT ;  /* 0x00000004ff007c0c */ /* 0x000fc8000bf05070 */
[----:B------:R-:W-:-:S13]  /*0e60*/  ISETP.NE.AND.EX P0, PT, RZ, UR5, PT, P0 ;  /* 0x00000005ff007c0c */ /* 0x000fda000bf05300 */
[----:B------:R-:W-:Y:S05]  /*0e70*/  @!P0 BRA `(.L_x_12) ;  /* 0x00000000000c8947 */ /* 0x000fea0003800000 */
[----:B0-----:R-:W1:Y:S02]  /*0e80*/  LDC.64 R4, c[0x0][0x590] ;  /* 0x00016400ff047b82 */ /* 0x001e640000000a00 */
[----:B-1----:R1:W5:Y:S01]  /*0e90*/  LDG.E R23, desc[UR36][R4.64] ;  /* 0x0000002404177981 */ /* 0x002362000c1e1900 */
[----:B------:R-:W-:Y:S05]  /*0ea0*/  BRA `(.L_x_11) ;  /* 0x0000000000087947 */ /* 0x000fea0003800000 */
.L_x_12:
[----:B------:R-:W-:Y:S02]  /*0eb0*/  ULDC UR4, c[0x0][0x584] ;  /* 0x0001610000047ab9 */ /* 0x000fe40000000800 */
[----:B-1----:R-:W-:-:S07]  /*0ec0*/  IMAD.U32 R23, RZ, RZ, UR4 ;  /* 0x00000004ff177e24 */ /* 0x002fce000f8e00ff */
.L_x_11:
[----:B------:R-:W-:-:S13]  /*0ed0*/  LOP3.LUT P0, RZ, R0, 0xff, RZ, 0xc0, !PT ;  /* 0x000000ff00ff7812 */ /* 0x000fda000780c0ff */
[----:B------:R-:W-:Y:S05]  /*0ee0*/  @!P0 EXIT ;  /* 0x000000000000894d */ /* 0x000fea0003800000 */
[----:B------:R-:W-:Y:S01]  /*0ef0*/  ULDC UR4, c[0x0][0x28c] ;  /* 0x0000a30000047ab9 */ /* 0x000fe20000000800 */
[----:B------:R-:W-:Y:S01]  /*0f00*/  UMOV UR38, URZ ;  /* 0x0000003f00267c82 */ /* 0x000fe20008000000 */
[----:B------:R-:W-:Y:S01]  /*0f10*/  UIADD3 UR4, UR4, 0x7f, URZ ;  /* 0x0000007f04047890 */ /* 0x000fe2000fffe03f */
[----:B------:R-:W-:-:S03]  /*0f20*/  UMOV UR39, URZ ;  /* 0x0000003f00277c82 */ /* 0x000fc60008000000 */
[----:B------:R-:W-:-:S04]  /*0f30*/  USHF.R.S32.HI UR5, URZ, 0x1f, UR4 ;  /* 0x0000001f3f057899 */ /* 0x000fc80008011404 */
[----:B------:R-:W-:-:S04]  /*0f40*/  ULEA.HI UR5, UR5, UR4, URZ, 0x7 ;  /* 0x0000000405057291 */ /* 0x000fc8000f8f383f */
[----:B------:R-:W-:-:S12]  /*0f50*/  USHF.R.S32.HI UR40, URZ, 0x7, UR5 ;  /* 0x000000073f287899 */ /* 0x000fd80008011405 */
.L_x_98:
[----:B------:R-:W-:Y:S01]  /*0f60*/  LOP3.LUT R0, R18, 0x80, RZ, 0xc0, !PT ;  /* 0x0000008012007812 */ /* 0x000fe200078ec0ff */
[----:B------:R-:W2:Y:S01]  /*0f70*/  S2UR UR7, SR_CgaCtaId ;  /* 0x00000000000779c3 */ /* 0x000ea20000008800 */
[----:B------:R-:W-:Y:S02]  /*0f80*/  UMOV UR6, 0x400 ;  /* 0x0000040000067882 */ /* 0x000fe40000000000 */
[----:B------:R-:W-:-:S06]  /*0f90*/  SHF.R.U32.HI R0, RZ, 0x7, R0 ;  /* 0x00000007ff007819 */ /* 0x000fcc0000011600 */
[----:B------:R-:W3:Y:S01]  /*0fa0*/  SHFL.IDX PT, R0, R0, RZ, 0x1f ;  /* 0x00001fff00007589 */ /* 0x000ee200000e0000 */
[----:B--2---:R-:W-:Y:S01]  /*0fb0*/  ULEA UR6, UR7, UR6, 0x18 ;  /* 0x0000000607067291 */ /* 0x004fe2000f8ec03f */
[----:B---3--:R-:W-:-:S13]  /*0fc0*/  R2UR UR4, R0 ;  /* 0x00000000000472ca */ /* 0x008fda00000e0000 */
[----:B------:R-:W-:-:S04]  /*0fd0*/  ULEA.HI UR5, UR4, UR4, URZ, 0x1 ;  /* 0x0000000404057291 */ /* 0x000fc8000f8f083f */
[----:B------:R-:W-:-:S04]  /*0fe0*/  ULOP3.LUT UR5, UR5, 0x7fffe, URZ, 0xc0, !UPT ;  /* 0x0007fffe05057892 */ /* 0x000fc8000f8ec03f */
[----:B------:R-:W-:-:S03]  /*0ff0*/  UIADD3 UR5, UR4, -UR5, URZ ;  /* 0x8000000504057290 */ /* 0x000fc6000fffe03f */
[----:B------:R-:W-:Y:S01]  /*1000*/  ULDC UR4, c[0x0][0x28c] ;  /* 0x0000a30000047ab9 */ /* 0x000fe20000000800 */
[----:B------:R-:W-:Y:S01]  /*1010*/  ULEA UR5, UR5, UR6, 0xd ;  /* 0x0000000605057291 */ /* 0x000fe2000f8e683f */
[----:B------:R-:W-:-:S03]  /*1020*/  ISETP.LT.AND P0, PT, RZ, UR4, PT ;  /* 0x00000004ff007c0c */ /* 0x000fc6000bf01270 */
[----:B------:R-:W-:-:S04]  /*1030*/  UIADD3 UR5, UR5, 0x180, URZ ;  /* 0x0000018005057890 */ /* 0x000fc8000fffe03f */
[----:B------:R-:W-:-:S04]  /*1040*/  USHF.R.U32.HI UR5, URZ, 0x4, UR5 ;  /* 0x000000043f057899 */ /* 0x000fc80008011605 */
[----:B------:R-:W-:Y:S02]  /*1050*/  ULOP3.LUT UR41, UR5, 0x3fff, URZ, 0xc0, !UPT ;  /* 0x00003fff05297892 */ /* 0x000fe4000f8ec03f */
[----:B0---4-:R-:W-:Y:S10]  /*1060*/  @P0 BRA `(.L_x_13) ;  /* 0x0000000000400947 */ /* 0x011ff40003800000 */
[----:B------:R-:W-:Y:S01]  /*1070*/  MOV R0, 0x0 ;  /* 0x0000000000007802 */ /* 0x000fe20000000f00 */
[----:B------:R-:W-:Y:S01]  /*1080*/  ULDC.64 UR4, c[0x4][0x68] ;  /* 0x01001a0000047ab9 */ /* 0x000fe20000000a00 */
[----:B------:R-:W-:Y:S01]  /*1090*/  ULDC.64 UR6, c[0x4][0x8] ;  /* 0x0100020000067ab9 */ /* 0x000fe20000000a00 */
[----:B01----:R-:W-:Y:S01]  /*10a0*/  IMAD.U32 R4, RZ, RZ, UR4 ;  /* 0x00000004ff047e24 */ /* 0x003fe2000f8e00ff */
[----:B------:R0:W1:Y:S01]  /*10b0*/  LDC.64 R14, c[0x4][R0] ;  /* 0x01000000000e7b82 */ /* 0x0000620000000a00 */
[----:B------:R-:W-:Y:S01]  /*10c0*/  IMAD.U32 R5, RZ, RZ, UR5 ;  /* 0x00000005ff057e24 */ /* 0x000fe2000f8e00ff */
[----:B------:R-:W-:Y:S01]  /*10d0*/  ULDC.64 UR4, c[0x4][0x70] ;  /* 0x01001c0000047ab9 */ /* 0x000fe20000000a00 */
[----:B------:R-:W-:Y:S02]  /*10e0*/  IMAD.U32 R10, RZ, RZ, UR6 ;  /* 0x00000006ff0a7e24 */ /* 0x000fe4000f8e00ff */
[----:B------:R-:W-:Y:S02]  /*10f0*/  IMAD.U32 R6, RZ, RZ, UR4 ;  /* 0x00000004ff067e24 */ /* 0x000fe4000f8e00ff */
[----:B------:R-:W-:-:S02]  /*1100*/  IMAD.U32 R7, RZ, RZ, UR5 ;  /* 0x00000005ff077e24 */ /* 0x000fc4000f8e00ff */
[----:B------:R-:W-:Y:S02]  /*1110*/  IMAD.U32 R11, RZ, RZ, UR7 ;  /* 0x00000007ff0b7e24 */ /* 0x000fe4000f8e00ff */
[----:B------:R-:W-:Y:S02]  /*1120*/  IMAD.MOV.U32 R8, RZ, RZ, 0x1e1 ;  /* 0x000001e1ff087424 */ /* 0x000fe400078e00ff */
[----:B------:R-:W-:Y:S02]  /*1130*/  IMAD.MOV.U32 R12, RZ, RZ, 0x1 ;  /* 0x00000001ff0c7424 */ /* 0x000fe400078e00ff */
[----:B0-----:R-:W-:-:S07]  /*1140*/  IMAD.MOV.U32 R13, RZ, RZ, RZ ;  /* 0x000000ffff0d7224 */ /* 0x001fce00078e00ff */
[----:B------:R-:W-:-:S07]  /*1150*/  LEPC R20, `(.L_x_13) ;  /* 0x000000001014794e */ /* 0x000fce0000000000 */
[----:B-1---5:R-:W-:Y:S05]  /*1160*/  CALL.ABS.NOINC R14 ;  /* 0x000000000e007343 */ /* 0x022fea0003c00000 */
.L_x_13:
[----:B------:R-:W-:-:S04]  /*1170*/  LOP3.LUT R0, R19, 0x1, RZ, 0xfc, !PT ;  /* 0x0000000113007812 */ /* 0x000fc800078efcff */
[----:B------:R-:W-:-:S13]  /*1180*/  ISETP.NE.AND P0, PT, R0, 0x3, PT ;  /* 0x000000030000780c */ /* 0x000fda0003f05270 */
[----:B------:R-:W-:Y:S05]  /*1190*/  @!P0 BRA `(.L_x_14) ;  /* 0x0000000000048947 */ /* 0x000fea0003800000 */
[----:B------:R-:W-:Y:S01]  /*11a0*/  BPT.TRAP 0x1 ;  /* 0x000000040000795c */ /* 0x000fe20000300000 */
.L_x_14:
[----:B------:R-:W2:Y:S01]  /*11b0*/  S2UR UR5, SR_CgaCtaId ;  /* 0x00000000000579c3 */ /* 0x000ea20000008800 */
[----:B------:R-:W-:Y:S01]  /*11c0*/  UMOV UR4, 0x400 ;  /* 0x0000040000047882 */ /* 0x000fe20000000000 */
[----:B------:R-:W-:Y:S02]  /*11d0*/  IMAD.U32 R0, RZ, RZ, UR38 ;  /* 0x00000026ff007e24 */ /* 0x000fe4000f8e00ff */
[----:B------:R-:W-:-:S03]  /*11e0*/  IMAD.U32 R3, RZ, RZ, UR39 ;  /* 0x00000027ff037e24 */ /* 0x000fc6000f8e00ff */
[----:B------:R-:W-:Y:S01]  /*11f0*/  SHF.L.U32 R0, R0, 0x1f, RZ ;  /* 0x0000001f00007819 */ /* 0x000fe200000006ff */
[----:B--2---:R-:W-:-:S06]  /*1200*/  ULEA UR4, UR5, UR4, 0x18 ;  /* 0x0000000405047291 */ /* 0x004fcc000f8ec03f */
[----:B------:R-:W-:-:S04]  /*1210*/  IMAD.U32 R6, RZ, RZ, UR4 ;  /* 0x00000004ff067e24 */ /* 0x000fc8000f8e00ff */
[----:B------:R-:W-:-:S04]  /*1220*/  IMAD R3, R3, 0x8, R6 ;  /* 0x0000000803037824 */ /* 0x000fc800078e0206 */
[----:B------:R2:W3:Y:S01]  /*1230*/  SYNCS.PHASECHK.TRANS64.TRYWAIT P1, [R3+URZ], R0 ;  /* 0x00000000030075a7 */ /* 0x0004e2000802017f */
[----:B------:R-:W-:Y:S05]  /*1240*/  @!P0 BRA `(.L_x_15) ;  /* 0x0000000000048947 */ /* 0x000fea0003800000 */
[----:B------:R-:W-:Y:S01]  /*1250*/  BPT.TRAP 0x1 ;  /* 0x000000040000795c */ /* 0x000fe20000300000 */
.L_x_15:
[----:B---3--:R-:W-:Y:S05]  /*1260*/  @P1 BRA `(.L_x_16) ;  /* 0x0000000000081947 */ /* 0x008fea0003800000 */
[----:B------:R-:W3:Y:S02]  /*1270*/  SYNCS.PHASECHK.TRANS64.TRYWAIT P1, [R3+URZ], R0 ;  /* 0x00000000030075a7 */ /* 0x000ee4000802017f */
[----:B---3--:R-:W-:Y:S05]  /*1280*/  @!P1 BRA `(.L_x_17) ;  /* 0x0000004400509947 */ /* 0x008fea0003800000 */
.L_x_16:
[----:B------:R-:W-:-:S04]  /*1290*/  UISETP.LT.AND UP0, UPT, UR40, 0x1, UPT ;  /* 0x000000012800788c */ /* 0x000fc8000bf01270 */
[----:B------:R-:W-:-:S06]  /*12a0*/  USEL UR4, UR40, 0x1, UP0 ;  /* 0x0000000128047887 */ /* 0x000fcc0008000000 */
[----:B--23--:R-:W-:Y:S01]  /*12b0*/  IMAD.U32 R0, RZ, RZ, UR4 ;  /* 0x00000004ff007e24 */ /* 0x00cfe2000f8e00ff */
[----:B------:R-:W-:Y:S05]  /*12c0*/  WARPSYNC.ALL ;  /* 0x0000000000007948 */ /* 0x000fea0003800000 */
[----:B------:R-:W-:-:S04]  /*12d0*/  IADD3 R0, -R0, UR40, RZ ;  /* 0x0000002800007c10 */ /* 0x000fc8000fffe1ff */
[----:B------:R-:W-:Y:S02]  /*12e0*/  ISETP.GE.AND P1, PT, R0, 0x1, PT ;  /* 0x000000010000780c */ /* 0x000fe40003f26270 */
[----:B------:R-:W-:Y:S01]  /*12f0*/  R2UR UR4, R6 ;  /* 0x00000000060472ca */ /* 0x000fe200000e0000 */
[----:B------:R-:W-:Y:S01]  /*1300*/  WARPGROUP.ARRIVE ;  /* 0x00000000000079c5 */ /* 0x000fe20000000000 */
[----:B------:R-:W-:Y:S01]  /*1310*/  UMOV UR9, 0x40000040 ;  /* 0x4000004000097882 */ /* 0x000fe20000000000 */
[----:B------:R-:W-:-:S10]  /*1320*/  UMOV UR11, 0x40000040 ;  /* 0x40000040000b7882 */ /* 0x000fd40000000000 */
[----:B------:R-:W-:-:S04]  /*1330*/  UIADD3 UR4, UR4, 0x18180, URZ ;  /* 0x0001818004047890 */ /* 0x000fc8000fffe03f */
[----:B------:R-:W-:-:S04]  /*1340*/  USHF.R.U32.HI UR4, URZ, 0x4, UR4 ;  /* 0x000000043f047899 */ /* 0x000fc80008011604 */
[----:B------:R-:W-:Y:S02]  /*1350*/  ULOP3.LUT UR5, UR4, 0x3fff, URZ, 0xc0, !UPT ;  /* 0x00003fff04057892 */ /* 0x000fe4000f8ec03f */
[----:B------:R-:W-:Y:S02]  /*1360*/  ULOP3.LUT UR4, UR41, 0x10000, URZ, 0xfc, !UPT ;  /* 0x0001000029047892 */ /* 0x000fe4000f8efc3f */
[----:B------:R-:W-:Y:S02]  /*1370*/  ULOP3.LUT UR5, UR5, 0x10000, URZ, 0xfc, !UPT ;  /* 0x0001000005057892 */ /* 0x000fe4000f8efc3f */
[----:B------:R-:W-:Y:S02]  /*1380*/  ULEA UR6, UR39, UR4, 0xa ;  /* 0x0000000427067291 */ /* 0x000fe4000f8e503f */
[----:B------:R-:W-:-:S05]  /*1390*/  ULEA UR7, UR39, UR5, 0x9 ;  /* 0x0000000527077291 */ /* 0x000fca000f8e483f */
[----:B------:R-:W-:Y:S02]  /*13a0*/  UMOV UR8, UR6 ;  /* 0x0000000600087c82 */ /* 0x000fe40008000000 */
[----:B------:R-:W-:Y:S02]  /*13b0*/  UMOV UR10, UR7 ;  /* 0x00000007000a7c82 */ /* 0x000fe40008000000 */
[----:B------:R-:W-:Y:S01]  /*13c0*/  IGMMA.64x64x32.S8.S8 R24, gdesc[UR8], RZ, !UPT, gsb0 ;  /* 0x01e00000081879f1 */ /* 0x000fe2000c0410ff */
[----:B------:R-:W-:Y:S02]  /*13d0*/  UIADD3 UR8, UR6, 0x2, URZ ;  /* 0x0000000206087890 */ /* 0x000fe4000fffe03f */
[----:B------:R-:W-:Y:S01]  /*13e0*/  UIADD3 UR10, UR7, 0x2, URZ ;  /* 0x00000002070a7890 */ /* 0x000fe2000fffe03f */
[----:B------:R-:W-:Y:S01]  /*13f0*/  UMOV UR9, 0x40000040 ;  /* 0x4000004000097882 */ /* 0x000fe20000000000 */
[----:B------:R-:W-:Y:S01]  /*1400*/  UMOV UR11, 0x40000040 ;  /* 0x40000040000b7882 */ /* 0x000fe20000000000 */
[----:B------:R-:W-:-:S02]  /*1410*/  WARPGROUP.DEPBAR.LE gsb0, 0x0 ;  /* 0x00008000000079c5 */ /* 0x000fc40000010000 */
[----:B------:R-:W-:-:S06]  /*1420*/  WARPGROUP.ARRIVE ;  /* 0x00000000000079c5 */ /* 0x000fcc0000000000 */
[----:B------:R-:W-:Y:S01]  /*1430*/  IGMMA.64x64x32.S8.S8 R24, gdesc[UR8], R24, gsb0 ;  /* 0x01e00000081879f1 */ /* 0x000fe20008041018 */
[----:B------:R-:W-:Y:S02]  /*1440*/  UIADD3 UR8, UR6, 0x4, URZ ;  /* 0x0000000406087890 */ /* 0x000fe4000fffe03f */
[----:B------:R-:W-:Y:S01]  /*1450*/  UIADD3 UR10, UR7, 0x4, URZ ;  /* 0x00000004070a7890 */ /* 0x000fe2000fffe03f */
[----:B------:R-:W-:Y:S01]  /*1460*/  UMOV UR9, 0x40000040 ;  /* 0x4000004000097882 */ /* 0x000fe20000000000 */
[----:B------:R-:W-:Y:S01]  /*1470*/  UMOV UR11, 0x40000040 ;  /* 0x40000040000b7882 */ /* 0x000fe20000000000 */
[----:B------:R-:W-:Y:S02]  /*1480*/  WARPGROUP.DEPBAR.LE gsb0, 0x0 ;  /* 0x00008000000079c5 */ /* 0x000fe40000010000 */
        /* <DEDUP_REMOVED lines=8> */
[----:B------:R-:W-:Y:S03]  /*1510*/  IGMMA.64x64x32.S8.S8 R24, gdesc[UR8], R24, gsb0 ;  /* 0x01e00000081879f1 */ /* 0x000fe60008041018 */
[----:B------:R-:W-:Y:S02]  /*1520*/  WARPGROUP.DEPBAR.LE gsb0, 0x0 ;  /* 0x00008000000079c5 */ /* 0x000fe40000010000 */
[----:B------:R-:W-:Y:S05]  /*1530*/  @!P1 BRA `(.L_x_18) ;  /* 0x0000000400209947 */ /* 0x000fea0003800000 */
[----:B------:R-:W-:Y:S02]  /*1540*/  UIADD3 UR6, UR39, 0x1, URZ ;  /* 0x0000000127067890 */ /* 0x000fe4000fffe03f */
[----:B------:R-:W-:Y:S02]  /*1550*/  IMAD.U32 R3, RZ, RZ, UR39 ;  /* 0x00000027ff037e24 */ /* 0x000fe4000f8e00ff */
[----:B------:R-:W-:-:S04]  /*1560*/  UISETP.NE.AND UP0, UPT, UR6, 0x6, UPT ;  /* 0x000000060600788c */ /* 0x000fc8000bf05270 */
[----:B------:R-:W-:Y:S02]  /*1570*/  USEL UR7, URZ, 0x1, UP0 ;  /* 0x000000013f077887 */ /* 0x000fe40008000000 */
[----:B------:R-:W-:Y:S02]  /*1580*/  USEL UR6, UR6, URZ, UP0 ;  /* 0x0000003f06067287 */ /* 0x000fe40008000000 */
[----:B------:R-:W-:-:S06]  /*1590*/  ULOP3.LUT UR7, UR38, UR7, URZ, 0x3c, !UPT ;  /* 0x0000000726077292 */ /* 0x000fcc000f8e3c3f */
[----:B------:R-:W-:-:S07]  /*15a0*/  IMAD.U32 R7, RZ, RZ, UR7 ;  /* 0x00000007ff077e24 */ /* 0x000fce000f8e00ff */
.L_x_25:
[----:B------:R-:W-:Y:S05]  /*15b0*/  @!P0 BRA `(.L_x_19) ;  /* 0x0000000000048947 */ /* 0x000fea0003800000 */
[----:B------:R-:W-:Y:S01]  /*15c0*/  BPT.TRAP 0x1 ;  /* 0x000000040000795c */ /* 0x000fe20000300000 */
.L_x_19:
[----:B------:R-:W2:Y:S01]  /*15d0*/  S2UR UR8, SR_CgaCtaId ;  /* 0x00000000000879c3 */ /* 0x000ea20000008800 */
[----:B------:R-:W-:Y:S01]  /*15e0*/  UMOV UR7, 0x400 ;  /* 0x0000040000077882 */ /* 0x000fe20000000000 */
[----:B01----:R-:W-:Y:S01]  /*15f0*/  IMAD.U32 R5, RZ, RZ, UR6 ;  /* 0x00000006ff057e24 */ /* 0x003fe2000f8e00ff */
[----:B------:R-:W-:Y:S01]  /*1600*/  SHF.L.U32 R4, R7, 0x1f, RZ ;  /* 0x0000001f07047819 */ /* 0x000fe200000006ff */
[----:B--2---:R-:W-:-:S06]  /*1610*/  ULEA UR7, UR8, UR7, 0x18 ;  /* 0x0000000708077291 */ /* 0x004fcc000f8ec03f */
[----:B------:R-:W-:-:S04]  /*1620*/  IMAD.U32 R6, RZ, RZ, UR7 ;  /* 0x00000007ff067e24 */ /* 0x000fc8000f8e00ff */
[----:B------:R-:W-:-:S04]  /*1630*/  IMAD R5, R5, 0x8, R6 ;  /* 0x0000000805057824 */ /* 0x000fc800078e0206 */
[----:B------:R0:W1:Y:S01]  /*1640*/  SYNCS.PHASECHK.TRANS64.TRYWAIT P1, [R5+URZ], R4 ;  /* 0x00000004050075a7 */ /* 0x000062000802017f */
[----:B------:R-:W-:Y:S05]  /*1650*/  @!P0 BRA `(.L_x_20) ;  /* 0x0000000000048947 */ /* 0x000fea0003800000 */
[----:B------:R-:W-:Y:S01]  /*1660*/  BPT.TRAP 0x1 ;  /* 0x000000040000795c */ /* 0x000fe20000300000 */
.L_x_20:
[----:B-1----:R-:W-:Y:S05]  /*1670*/  @P1 BRA `(.L_x_21) ;  /* 0x0000000000081947 */ /* 0x002fea0003800000 */
[----:B------:R-:W1:Y:S02]  /*1680*/  SYNCS.PHASECHK.TRANS64.TRYWAIT P1, [R5+URZ], R4 ;  /* 0x00000004050075a7 */ /* 0x000e64000802017f */
[----:B-1----:R-:W-:Y:S05]  /*1690*/  @!P1 BRA `(.L_x_22) ;  /* 0x0000004000609947 */ /* 0x002fea0003800000 */
.L_x_21:
[----:B------:R-:W-:Y:S01]  /*16a0*/  ULEA UR7, UR6, UR4, 0xa ;  /* 0x0000000406077291 */ /* 0x000fe2000f8e503f */
[----:B------:R-:W-:Y:S01]  /*16b0*/  WARPGROUP.ARRIVE ;  /* 0x00000000000079c5 */ /* 0x000fe20000000000 */
[----:B------:R-:W-:Y:S01]  /*16c0*/  ULEA UR12, UR6, UR5, 0x9 ;  /* 0x00000005060c7291 */ /* 0x000fe2000f8e483f */
[----:B------:R-:W-:Y:S01]  /*16d0*/  UMOV UR9, 0x40000040 ;  /* 0x4000004000097882 */ /* 0x000fe20000000000 */
[----:B------:R-:W-:-:S03]  /*16e0*/  UMOV UR11, 0x40000040 ;  /* 0x40000040000b7882 */ /* 0x000fc60000000000 */
[----:B------:R-:W-:Y:S02]  /*16f0*/  UMOV UR8, UR7 ;  /* 0x0000000700087c82 */ /* 0x000fe40008000000 */
[----:B------:R-:W-:Y:S02]  /*1700*/  UMOV UR10, UR12 ;  /* 0x0000000c000a7c82 */ /* 0x000fe40008000000 */
[----:B------:R-:W-:Y:S01]  /*1710*/  IGMMA.64x64x32.S8.S8 R24, gdesc[UR8], R24, gsb0 ;  /* 0x01e00000081879f1 */ /* 0x000fe20008041018 */
        /* <DEDUP_REMOVED lines=23> */
[----:B------:R-:W-:Y:S01]  /*1890*/  BPT.TRAP 0x1 ;  /* 0x000000040000795c */ /* 0x000fe20000300000 */
.L_x_23:
[----:B01----:R-:W-:Y:S01]  /*18a0*/  IMAD R4, R3, 0x8, R6 ;  /* 0x0000000803047824 */ /* 0x003fe200078e0206 */
[----:B------:R-:W-:-:S03]  /*18b0*/  ISETP.GT.U32.AND P1, PT, R19, 0x1, PT ;  /* 0x000000011300780c */ /* 0x000fc60003f24070 */
[----:B------:R-:W-:-:S05]  /*18c0*/  VIADD R4, R4, 0x30 ;  /* 0x0000003004047836 */ /* 0x000fca0000000000 */
[----:B------:R-:W-:-:S04]  /*18d0*/  PRMT R4, RZ, 0x654, R4 ;  /* 0x00000654ff047816 */ /* 0x000fc80000000004 */
[----:B------:R0:W-:Y:S01]  /*18e0*/  SYNCS.ARRIVE.TRANS64.RED.A1T0 RZ, [R4+URZ], RZ ;  /* 0x000000ff04ff79a7 */ /* 0x0001e2000810043f */
[----:B------:R-:W-:Y:S05]  /*18f0*/  @P1 BRA `(.L_x_24) ;  /* 0x0000000000041947 */ /* 0x000fea0003800000 */
[----:B------:R-:W-:Y:S01]  /*1900*/  BPT.TRAP 0x1 ;  /* 0x000000040000795c */ /* 0x000fe20000300000 */
.L_x_24:
[----:B------:R-:W-:Y:S01]  /*1910*/  UIADD3 UR6, UR6, 0x1, URZ ;  /* 0x0000000106067890 */ /* 0x000fe2000fffe03f */
[C---:B------:R-:W-:Y:S01]  /*1920*/  ISETP.GT.AND P2, PT, R0.reuse, 0x1, PT ;  /* 0x000000010000780c */ /* 0x040fe20003f44270 */
[----:B------:R-:W-:Y:S02]  /*1930*/  VIADD R3, R3, 0x1 ;  /* 0x0000000103037836 */ /* 0x000fe40000000000 */
[----:B------:R-:W-:Y:S01]  /*1940*/  UISETP.NE.AND UP0, UPT, UR6, 0x6, UPT ;  /* 0x000000060600788c */ /* 0x000fe2000bf05270 */
[----:B------:R-:W-:Y:S02]  /*1950*/  VIADD R0, R0, 0xffffffff ;  /* 0xffffffff00007836 */ /* 0x000fe40000000000 */
[C---:B------:R-:W-:Y:S01]  /*1960*/  ISETP.NE.AND P1, PT, R3.reuse, 0x6, PT ;  /* 0x000000060300780c */ /* 0x040fe20003f25270 */
[----:B------:R-:W-:Y:S02]  /*1970*/  USEL UR7, URZ, 0x1, UP0 ;  /* 0x000000013f077887 */ /* 0x000fe40008000000 */
[----:B------:R-:W-:Y:S01]  /*1980*/  USEL UR6, UR6, URZ, UP0 ;  /* 0x0000003f06067287 */ /* 0x000fe20008000000 */
[----:B------:R-:W-:-:S03]  /*1990*/  SEL R3, R3, RZ, P1 ;  /* 0x000000ff03037207 */ /* 0x000fc60000800000 */
[----:B------:R-:W-:Y:S01]  /*19a0*/  LOP3.LUT R7, R7, UR7, RZ, 0x3c, !PT ;  /* 0x0000000707077c12 */ /* 0x000fe2000f8e3cff */
[----:B------:R-:W-:Y:S07]  /*19b0*/  @P2 BRA `(.L_x_25) ;  /* 0xfffffff800fc2947 */ /* 0x000fee000383ffff */
.L_x_18:
[----:B------:R-:W2:Y:S02]  /*19c0*/  LDC R0, c[0x0][0x28c] ;  /* 0x0000a300ff007b82 */ /* 0x000ea40000000800 */
[----:B--2---:R-:W-:-:S13]  /*19d0*/  ISETP.GE.AND P1, PT, R0, 0x1, PT ;  /* 0x000000010000780c */ /* 0x004fda0003f26270 */
[----:B------:R-:W-:Y:S05]  /*19e0*/  @!P1 BRA `(.L_x_26) ;  /* 0x0000000000409947 */ /* 0x000fea0003800000 */
[----:B------:R-:W-:Y:S05]  /*19f0*/  @!P0 BRA `(.L_x_27) ;  /* 0x0000000000048947 */ /* 0x000fea0003800000 */
[----:B------:R-:W-:Y:S01]  /*1a00*/  BPT.TRAP 0x1 ;  /* 0x000000040000795c */ /* 0x000fe20000300000 */
.L_x_27:
[----:B------:R-:W-:Y:S01]  /*1a10*/  UISETP.LT.AND UP0, UPT, UR40, 0x1, UPT ;  /* 0x000000012800788c */ /* 0x000fe2000bf01270 */
[----:B------:R-:W-:-:S03]  /*1a20*/  ISETP.GT.U32.AND P0, PT, R19, 0x1, PT ;  /* 0x000000011300780c */ /* 0x000fc60003f04070 */
[----:B------:R-:W-:-:S04]  /*1a30*/  USEL UR6, UR40, 0x1, UP0 ;  /* 0x0000000128067887 */ /* 0x000fc80008000000 */
[----:B------:R-:W-:-:S04]  /*1a40*/  UIADD3 UR6, UR39, UR40, -UR6 ;  /* 0x0000002827067290 */ /* 0x000fc8000fffe806 */
[----:B------:R-:W-:-:S04]  /*1a50*/  UIMAD.WIDE.U32 UR4, UR6, -0x55555555, URZ ;  /* 0xaaaaaaab060478a5 */ /* 0x000fc8000f8e003f */
[----:B------:R-:W-:-:S04]  /*1a60*/  USHF.R.U32.HI UR4, URZ, 0x2, UR5 ;  /* 0x000000023f047899 */ /* 0x000fc80008011605 */
[----:B------:R-:W-:-:S06]  /*1a70*/  UIMAD UR6, UR4, -0x6, UR6 ;  /* 0xfffffffa040678a4 */ /* 0x000fcc000f8e0206 */
[----:B------:R-:W-:-:S04]  /*1a80*/  IMAD.U32 R3, RZ, RZ, UR6 ;  /* 0x00000006ff037e24 */ /* 0x000fc8000f8e00ff */
[----:B------:R-:W-:-:S04]  /*1a90*/  IMAD R0, R3, 0x8, R6 ;  /* 0x0000000803007824 */ /* 0x000fc800078e0206 */
[----:B------:R-:W-:-:S05]  /*1aa0*/  VIADD R0, R0, 0x30 ;  /* 0x0000003000007836 */ /* 0x000fca0000000000 */
[----:B------:R-:W-:-:S04]  /*1ab0*/  PRMT R0, RZ, 0x654, R0 ;  /* 0x00000654ff007816 */ /* 0x000fc80000000000 */
[----:B------:R2:W-:Y:S01]  /*1ac0*/  SYNCS.ARRIVE.TRANS64.RED.A1T0 RZ, [R0+URZ], RZ ;  /* 0x000000ff00ff79a7 */ /* 0x0005e2000810043f */
[----:B------:R-:W-:Y:S05]  /*1ad0*/  @P0 BRA `(.L_x_26) ;  /* 0x0000000000040947 */ /* 0x000fea0003800000 */
[----:B------:R-:W-:Y:S01]  /*1ae0*/  BPT.TRAP 0x1 ;  /* 0x000000040000795c */ /* 0x000fe20000300000 */
.L_x_26:
[----:B------:R-:W3:Y:S01]  /*1af0*/  LDC R8, c[0x0][0x288] ;  /* 0x0000a200ff087b82 */ /* 0x000ee20000000800 */
[----:B01----:R-:W-:Y:S01]  /*1b00*/  LOP3.LUT R4, R18, 0x60, RZ, 0xc0, !PT ;  /* 0x0000006012047812 */ /* 0x003fe200078ec0ff */
[----:B------:R-:W-:Y:S01]  /*1b10*/  IMAD.SHL.U32 R7, R58, 0x40, RZ ;  /* 0x000000403a077824 */ /* 0x000fe200078e00ff */
[----:B------:R-:W-:Y:S01]  /*1b20*/  UIADD3 UR39, UR40, UR39, URZ ;  /* 0x0000002728277290 */ /* 0x000fe2000fffe03f */
[----:B--2---:R-:W-:Y:S01]  /*1b30*/  SHF.R.U32.HI R0, RZ, 0x2, R18 ;  /* 0x00000002ff007819 */ /* 0x004fe20000011612 */
[----:B------:R-:W-:Y:S01]  /*1b40*/  IMAD.SHL.U32 R13, R57, 0x80, RZ ;  /* 0x00000080390d7824 */ /* 0x000fe200078e00ff */
[----:B------:R-:W-:Y:S01]  /*1b50*/  SHF.R.U32.HI R6, RZ, 0x1, R4 ;  /* 0x00000001ff067819 */ /* 0x000fe20000011604 */
[----:B------:R-:W-:Y:S01]  /*1b60*/  UISETP.GT.U32.AND UP0, UPT, UR39, 0x5, UPT ;  /* 0x000000052700788c */ /* 0x000fe2000bf04070 */
[----:B------:R-:W-:Y:S01]  /*1b70*/  LOP3.LUT R4, R18, 0x3, RZ, 0xc0, !PT ;  /* 0x0000000312047812 */ /* 0x000fe200078ec0ff */
[----:B------:R-:W-:Y:S01]  /*1b80*/  ULDC UR7, c[0x0][0x284] ;  /* 0x0000a10000077ab9 */ /* 0x000fe20000000800 */
[----:B------:R-:W-:Y:S01]  /*1b90*/  SHF.R.U32.HI R5, RZ, 0x7, R18 ;  /* 0x00000007ff057819 */ /* 0x000fe20000011612 */
[----:B------:R-:W-:Y:S01]  /*1ba0*/  UISETP.LT.U32.AND UP0, UPT, UR40, 0x6, UP0 ;  /* 0x000000062800788c */ /* 0x000fe20008701070 */
[----:B------:R-:W-:Y:S01]  /*1bb0*/  LOP3.LUT R3, R0, 0x7, RZ, 0xc0, !PT ;  /* 0x0000000700037812 */ /* 0x000fe200078ec0ff */
[----:B------:R-:W-:Y:S01]  /*1bc0*/  UISETP.GE.U32.AND UP1, UPT, UR40, 0x6, UPT ;  /* 0x000000062800788c */ /* 0x000fe2000bf26070 */
[----:B------:R-:W-:Y:S01]  /*1bd0*/  LOP3.LUT R0, R5, 0x1, RZ, 0xc0, !PT ;  /* 0x0000000105007812 */ /* 0x000fe200078ec0ff */
[----:B------:R-:W-:Y:S01]  /*1be0*/  ULDC.64 UR8, c[0x0][0x5d0] ;  /* 0x0001740000087ab9 */ /* 0x000fe20000000a00 */
[----:B------:R-:W-:Y:S01]  /*1bf0*/  SHF.R.S32.HI R14, RZ, 0x1f, R59 ;  /* 0x0000001fff0e7819 */ /* 0x000fe2000001143b */
[----:B------:R-:W-:Y:S01]  /*1c00*/  UIMAD.WIDE.U32 UR4, UR39, -0x55555555, URZ ;  /* 0xaaaaaaab270478a5 */ /* 0x000fe2000f8e003f */
[----:B------:R-:W-:Y:S01]  /*1c10*/  IADD3 R5, RZ, -R6, -R3 ;  /* 0x80000006ff057210 */ /* 0x000fe20007ffe803 */
[----:B------:R-:W-:Y:S01]  /*1c20*/  IMAD.SHL.U32 R10, R0, 0x40, RZ ;  /* 0x00000040000a7824 */ /* 0x000fe200078e00ff */
[----:B------:R-:W-:-:S02]  /*1c30*/  USEL UR6, URZ, 0x1, !UP0 ;  /* 0x000000013f067887 */ /* 0x000fc4000c000000 */
[----:B------:R-:W-:Y:S01]  /*1c40*/  USHF.R.U32.HI UR4, URZ, 0x2, UR5 ;  /* 0x000000023f047899 */ /* 0x000fe20008011605 */
[----:B------:R-:W-:Y:S01]  /*1c50*/  IMAD R0, R0, -0x40, R5 ;  /* 0xffffffc000007824 */ /* 0x000fe200078e0205 */
[----:B---3--:R-:W-:Y:S01]  /*1c60*/  ISETP.GE.AND P0, PT, R7, R8, PT ;  /* 0x000000080700720c */ /* 0x008fe20003f06270 */
[----:B------:R-:W-:Y:S01]  /*1c70*/  IMAD R12, R4, -0x2, R8 ;  /* 0xfffffffe040c7824 */ /* 0x000fe200078e0208 */
[----:B------:R-:W-:Y:S01]  /*1c80*/  ULOP3.LUT UR38, UR38, UR6, URZ, 0x3c, !UPT ;  /* 0x0000000626267292 */ /* 0x000fe2000f8e3c3f */
[----:B------:R-:W-:Y:S01]  /*1c90*/  IMAD.SHL.U32 R8, R18, 0x2, RZ ;  /* 0x0000000212087824 */ /* 0x000fe200078e00ff */
[----:B------:R-:W-:Y:S01]  /*1ca0*/  ISETP.GE.OR P0, PT, R13, UR7, P0 ;  /* 0x000000070d007c0c */ /* 0x000fe20008706670 */
[----:B------:R-:W-:Y:S01]  /*1cb0*/  IMAD R4, R14, UR8, RZ ;  /* 0x000000080e047c24 */ /* 0x000fe2000f8e02ff */
[----:B------:R-:W-:Y:S01]  /*1cc0*/  LOP3.LUT R3, R10, 0x40, R3, 0xe2, !PT ;  /* 0x000000400a037812 */ /* 0x000fe200078ee203 */
[----:B------:R-:W-:Y:S01]  /*1cd0*/  IMAD.WIDE R10, R57, 0x80, RZ ;  /* 0x00000080390a7825 */ /* 0x000fe200078e02ff */
[----:B------:R-:W-:Y:S01]  /*1ce0*/  LOP3.LUT R8, R7, 0x6, R8, 0xf8, !PT ;  /* 0x0000000607087812 */ /* 0x000fe200078ef808 */
[----:B------:R-:W-:Y:S01]  /*1cf0*/  UIMAD UR39, UR4, -0x6, UR39 ;  /* 0xfffffffa042778a4 */ /* 0x000fe2000f8e0227 */
[----:B------:R-:W-:Y:S01]  /*1d00*/  IADD3 R20, -R13, UR7, R0 ;  /* 0x000000070d147c10 */ /* 0x000fe2000fffe100 */
[----:B------:R-:W-:Y:S01]  /*1d10*/  IMAD R15, R59, UR9, R4 ;  /* 0x000000093b0f7c24 */ /* 0x000fe2000f8e0204 */
[----:B------:R-:W-:Y:S01]  /*1d20*/  SHF.R.S32.HI R9, RZ, 0x1f, R8 ;  /* 0x0000001fff097819 */ /* 0x000fe20000011408 */
[----:B------:R-:W-:Y:S01]  /*1d30*/  @UP1 ULOP3.LUT UR38, UR38, 0x1, UR4, 0x78, !UPT ;  /* 0x0000000126261892 */ /* 0x000fe2000f8e7804 */
[----:B------:R-:W-:Y:S01]  /*1d40*/  LOP3.LUT R65, R10, R3, R6, 0xfe, !PT ;  /* 0x000000030a417212 */ /* 0x000fe200078efe06 */
[----:B------:R-:W-:-:S02]  /*1d50*/  IMAD.IADD R58, R12, 0x1, -R7 ;  /* 0x000000010c3a7824 */ /* 0x000fc400078e0a07 */
[----:B------:R-:W-:-:S04]  /*1d60*/  IMAD.WIDE.U32 R4, R59, UR8, R8 ;  /* 0x000000083b047c25 */ /* 0x000fc8000f8e0008 */
[----:B------:R-:W-:Y:S02]  /*1d70*/  IMAD.IADD R5, R5, 0x1, R15 ;  /* 0x0000000105057824 */ /* 0x000fe400078e020f */
[----:B------:R-:W-:Y:S01]  /*1d80*/  IMAD.MOV.U32 R57, RZ, RZ, -0x1 ;  /* 0xffffffffff397424 */ /* 0x000fe200078e00ff */
[----:B------:R-:W-:Y:S06]  /*1d90*/  @P0 BRA `(.L_x_28) ;  /* 0x0000001c00100947 */ /* 0x000fec0003800000 */
[----:B------:R-:W0:Y:S01]  /*1da0*/  LDC.64 R12, c[0x0][0x5c8] ;  /* 0x00017200ff0c7b82 */ /* 0x000e220000000a00 */
[----:B------:R-:W-:Y:S01]  /*1db0*/  ULDC.64 UR4, c[0x0][0x5c0] ;  /* 0x0001700000047ab9 */ /* 0x000fe20000000a00 */
[----:B------:R-:W-:Y:S01]  /*1dc0*/  BSSY B0, `(.L_x_28) ;  /* 0x00001c1000007945 */ /* 0x000fe20003800000 */
[-C--:B0-----:R-:W-:Y:S02]  /*1dd0*/  IMAD R0, R11, R12.reuse, RZ ;  /* 0x0000000c0b007224 */ /* 0x081fe400078e02ff */
[----:B------:R-:W-:-:S04]  /*1de0*/  IMAD.WIDE.U32 R4, R65, R12, R4 ;  /* 0x0000000c41047225 */ /* 0x000fc800078e0004 */
[----:B------:R-:W-:Y:S01]  /*1df0*/  IMAD R3, R65, R13, R0 ;  /* 0x0000000d41037224 */ /* 0x000fe200078e0200 */
[----:B------:R-:W-:-:S03]  /*1e00*/  IADD3 R6, P0, R4, UR4, RZ ;  /* 0x0000000404067c10 */ /* 0x000fc6000ff1e0ff */
[----:B------:R-:W-:Y:S01]  /*1e10*/  IMAD.IADD R3, R5, 0x1, R3 ;  /* 0x0000000105037824 */ /* 0x000fe200078e0203 */
[----:B------:R-:W-:-:S04]  /*1e20*/  LEA R4, P1, R12, R6, 0x3 ;  /* 0x000000060c047211 */ /* 0x000fc800078218ff */
[----:B------:R-:W-:Y:S02]  /*1e30*/  IADD3.X R7, R3, UR5, RZ, P0, !PT ;  /* 0x0000000503077c10 */ /* 0x000fe400087fe4ff */
[----:B-----5:R-:W-:Y:S02]  /*1e40*/  ISETP.NE.AND P0, PT, R23, RZ, PT ;  /* 0x000000ff1700720c */ /* 0x020fe40003f05270 */
[----:B------:R-:W-:-:S11]  /*1e50*/  LEA.HI.X R5, R12, R7, R13, 0x3, P1 ;  /* 0x000000070c057211 */ /* 0x000fd600008f1c0d */
[----:B------:R-:W-:Y:S05]  /*1e60*/  @!P0 BRA `(.L_x_29) ;  /* 0x0000001400188947 */ /* 0x000fea0003800000 */
[----:B------:R-:W0:Y:S01]  /*1e70*/  LDC.64 R60, c[0x0][0x5b0] ;  /* 0x00016c00ff3c7b82 */ /* 0x000e220000000a00 */
[----:B------:R-:W-:Y:S01]  /*1e80*/  ULDC.64 UR4, c[0x0][0x5b8] ;  /* 0x00016e0000047ab9 */ /* 0x000fe20000000a00 */
[----:B------:R-:W-:Y:S01]  /*1e90*/  ISETP.GE.AND P3, PT, R58, 0x1, PT ;  /* 0x000000013a00780c */ /* 0x000fe20003f66270 */
[----:B------:R-:W-:Y:S01]  /*1ea0*/  IMAD R0, R14, UR4, RZ ;  /* 0x000000040e007c24 */ /* 0x000fe2000f8e02ff */
[----:B------:R-:W-:Y:S01]  /*1eb0*/  BSSY B1, `(.L_x_30) ;  /* 0x000000e000017945 */ /* 0x000fe20003800000 */
[C---:B------:R-:W-:Y:S01]  /*1ec0*/  IMAD.WIDE.U32 R14, R59.reuse, UR4, R8 ;  /* 0x000000043b0e7c25 */ /* 0x040fe2000f8e0008 */
[----:B------:R-:W-:Y:S02]  /*1ed0*/  ISETP.LT.OR P1, PT, R20, 0x1, !P3 ;  /* 0x000000011400780c */ /* 0x000fe40005f21670 */
[----:B------:R-:W1:Y:S01]  /*1ee0*/  LDC.64 R62, c[0x0][0x5a8] ;  /* 0x00016a00ff3e7b82 */ /* 0x000e620000000a00 */
[----:B------:R-:W-:Y:S02]  /*1ef0*/  IMAD R13, R59, UR5, R0 ;  /* 0x000000053b0d7c24 */ /* 0x000fe4000f8e0200 */
[----:B------:R-:W-:-:S02]  /*1f00*/  IMAD.MOV.U32 R12, RZ, RZ, R14 ;  /* 0x000000ffff0c7224 */ /* 0x000fc400078e000e */
[----:B------:R-:W-:Y:S02]  /*1f10*/  IMAD.IADD R13, R15, 0x1, R13 ;  /* 0x000000010f0d7824 */ /* 0x000fe400078e020d */
[-C--:B0-----:R-:W-:Y:S02]  /*1f20*/  IMAD R10, R11, R60.reuse, RZ ;  /* 0x0000003c0b0a7224 */ /* 0x081fe400078e02ff */
[----:B------:R-:W-:-:S04]  /*1f30*/  IMAD.WIDE.U32 R8, R65, R60, R12 ;  /* 0x0000003c41087225 */ /* 0x000fc800078e000c */
[----:B------:R-:W-:Y:S01]  /*1f40*/  IMAD R21, R65, R61, R10 ;  /* 0x0000003d41157224 */ /* 0x000fe200078e020a */
[----:B-1----:R-:W-:-:S04]  /*1f50*/  IADD3 R8, P0, R8, R62, RZ ;  /* 0x0000003e08087210 */ /* 0x002fc80007f1e0ff */
[----:B------:R-:W-:Y:S01]  /*1f60*/  IADD3.X R9, R63, R9, R21, P0, !PT ;  /* 0x000000093f097210 */ /* 0x000fe200007fe415 */
[----:B------:R-:W-:Y:S08]  /*1f70*/  @P1 BRA `(.L_x_31) ;  /* 0x0000000000041947 */ /* 0x000ff00003800000 */
[----:B------:R0:W5:Y:S02]  /*1f80*/  LDG.E.U8 R56, desc[UR36][R8.64] ;  /* 0x0000002408387981 */ /* 0x000164000c1e1100 */
.L_x_31:
[----:B------:R-:W-:Y:S05]  /*1f90*/  BSYNC B1 ;  /* 0x0000000000017941 */ /* 0x000fea0003800000 */
.L_x_30:
[----:B-----5:R-:W-:Y:S01]  /*1fa0*/  LOP3.LUT R0, R56, 0xffff, RZ, 0xc0, !PT ;  /* 0x0000ffff38007812 */ /* 0x020fe200078ec0ff */
[----:B------:R-:W-:Y:S01]  /*1fb0*/  IMAD.SHL.U32 R10, R60, 0x8, RZ ;  /* 0x000000083c0a7824 */ /* 0x000fe200078e00ff */
[----:B------:R-:W-:Y:S01]  /*1fc0*/  ISETP.GE.AND P2, PT, R58, 0x2, PT ;  /* 0x000000023a00780c */ /* 0x000fe20003f46270 */
[----:B------:R-:W-:Y:S01]  /*1fd0*/  BSSY B1, `(.L_x_32) ;  /* 0x000000e000017945 */ /* 0x000fe20003800000 */
[----:B------:R-:W-:Y:S02]  /*1fe0*/  PRMT R0, R0, 0x8880, RZ ;  /* 0x0000888000007816 */ /* 0x000fe400000000ff */
[----:B------:R-:W-:Y:S02]  /*1ff0*/  ISETP.LT.OR P0, PT, R20, 0x1, !P2 ;  /* 0x000000011400780c */ /* 0x000fe40005701670 */
[----:B------:R-:W-:Y:S01]  /*2000*/  SHF.L.U64.HI R11, R60, 0x3, R61 ;  /* 0x000000033c0b7819 */ /* 0x000fe2000001023d */
[----:B------:R-:W-:-:S04]  /*2010*/  IMAD R3, R0, R23, RZ ;  /* 0x0000001700037224 */ /* 0x000fc800078e02ff */
[----:B------:R-:W-:Y:S02]  /*2020*/  @!P1 IMAD R15, R24, R22, R3 ;  /* 0x00000016180f9224 */ /* 0x000fe400078e0203 */
[----:B------:R-:W-:-:S03]  /*2030*/  IMAD.WIDE.U32 R10, R65, R60, R10 ;  /* 0x0000003c410a7225 */ /* 0x000fc600078e000a */
[----:B------:R1:W-:Y:S01]  /*2040*/  @!P1 STG.E.U8 desc[UR36][R6.64], R15 ;  /* 0x0000000f06009986 */ /* 0x0003e2000c101124 */
[----:B------:R-:W-:Y:S01]  /*2050*/  IADD3 R10, P4, P5, R14, R62, R10 ;  /* 0x0000003e0e0a7210 */ /* 0x000fe20007d9e00a */
[----:B------:R-:W-:Y:S01]  /*2060*/  IMAD.IADD R14, R21, 0x1, R11 ;  /* 0x00000001150e7824 */ /* 0x000fe200078e020b */
[----:B------:R-:W-:Y:S11]  /*2070*/  @P0 BRA `(.L_x_33) ;  /* 0x00000000000c0947 */ /* 0x000ff60003800000 */
[----:B------:R-:W2:Y:S02]  /*2080*/  LDG.E.U8 R56, desc[UR36][R8.64+0x1] ;  /* 0x0000012408387981 */ /* 0x000ea4000c1e1100 */
[----:B--2---:R-:W-:-:S05]  /*2090*/  PRMT R0, R56, 0x8880, RZ ;  /* 0x0000888038007816 */ /* 0x004fca00000000ff */
[----:B------:R-:W-:-:S07]  /*20a0*/  IMAD R3, R0, R23, RZ ;  /* 0x0000001700037224 */ /* 0x000fce00078e02ff */
.L_x_33:
[----:B------:R-:W-:Y:S05]  /*20b0*/  BSYNC B1 ;  /* 0x0000000000017941 */ /* 0x000fea0003800000 */
.L_x_32:
[----:B------:R-:W-:Y:S01]  /*20c0*/  ISETP.LT.OR P3, PT, R20, 0x9, !P3 ;  /* 0x000000091400780c */ /* 0x000fe20005f61670 */
[----:B------:R-:W-:Y:S01]  /*20d0*/  @!P0 IMAD R25, R25, R22, R3 ;  /* 0x0000001619198224 */ /* 0x000fe200078e0203 */
[C---:B------:R-:W-:Y:S01]  /*20e0*/  ISETP.GE.AND P1, PT, R58.reuse, 0x9, PT ;  /* 0x000000093a00780c */ /* 0x040fe20003f26270 */
[----:B------:R-:W-:Y:S01]  /*20f0*/  BSSY B1, `(.L_x_34) ;  /* 0x000000b000017945 */ /* 0x000fe20003800000 */
[----:B------:R-:W-:Y:S02]  /*2100*/  IADD3.X R11, R13, R63, R14, P4, P5 ;  /* 0x0000003f0d0b7210 */ /* 0x000fe400027ea40e */
[----:B------:R2:W-:Y:S01]  /*2110*/  @!P0 STG.E.U8 desc[UR36][R6.64+0x1], R25 ;  /* 0x0000011906008986 */ /* 0x0005e2000c101124 */
[----:B------:R-:W-:Y:S02]  /*2120*/  ISETP.GE.AND P0, PT, R58, 0xa, PT ;  /* 0x0000000a3a00780c */ /* 0x000fe40003f06270 */
[C---:B------:R-:W-:Y:S02]  /*2130*/  ISETP.LT.OR P2, PT, R20.reuse, 0x9, !P2 ;  /* 0x000000091400780c */ /* 0x040fe40005741670 */
[----:B------:R-:W-:-:S02]  /*2140*/  ISETP.LT.OR P5, PT, R20, 0x1, !P1 ;  /* 0x000000011400780c */ /* 0x000fc40004fa1670 */
[----:B------:R-:W-:Y:S01]  /*2150*/  ISETP.LT.OR P4, PT, R20, 0x1, !P0 ;  /* 0x000000011400780c */ /* 0x000fe20004781670 */
[----:B------:R-:W-:-:S12]  /*2160*/  @P3 BRA `(.L_x_35) ;  /* 0x00000000000c3947 */ /* 0x000fd80003800000 */
[----:B------:R-:W3:Y:S02]  /*2170*/  LDG.E.U8 R56, desc[UR36][R10.64] ;  /* 0x000000240a387981 */ /* 0x000ee4000c1e1100 */
[----:B---3--:R-:W-:-:S05]  /*2180*/  PRMT R0, R56, 0x8880, RZ ;  /* 0x0000888038007816 */ /* 0x008fca00000000ff */
[----:B------:R-:W-:-:S07]  /*2190*/  IMAD R3, R0, R23, RZ ;  /* 0x0000001700037224 */ /* 0x000fce00078e02ff */
.L_x_35:
[----:B------:R-:W-:Y:S05]  /*21a0*/  BSYNC B1 ;  /* 0x0000000000017941 */ /* 0x000fea0003800000 */
.L_x_34:
[----:B------:R-:W-:Y:S01]  /*21b0*/  @!P3 IMAD R13, R26, R22, R3 ;  /* 0x000000161a0db224 */ /* 0x000fe200078e0203 */
[----:B------:R-:W-:Y:S04]  /*21c0*/  BSSY B1, `(.L_x_36) ;  /* 0x0000006000017945 */ /* 0x000fe80003800000 */
[----:B------:R3:W-:Y:S01]  /*21d0*/  @!P3 STG.E.U8 desc[UR36][R4.64], R13 ;  /* 0x0000000d0400b986 */ /* 0x0007e2000c101124 */
[----:B------:R-:W-:Y:S05]  /*21e0*/  @P2 BRA `(.L_x_37) ;  /* 0x00000000000c2947 */ /* 0x000fea0003800000 */
[----:B------:R-:W4:Y:S02]  /*21f0*/  LDG.E.U8 R56, desc[UR36][R10.64+0x1] ;  /* 0x000001240a387981 */ /* 0x000f24000c1e1100 */
[----:B----4-:R-:W-:-:S05]  /*2200*/  PRMT R0, R56, 0x8880, RZ ;  /* 0x0000888038007816 */ /* 0x010fca00000000ff */
[----:B------:R-:W-:-:S07]  /*2210*/  IMAD R3, R0, R23, RZ ;  /* 0x0000001700037224 */ /* 0x000fce00078e02ff */
.L_x_37:
[----:B------:R-:W-:Y:S05]  /*2220*/  BSYNC B1 ;  /* 0x0000000000017941 */ /* 0x000fea0003800000 */
.L_x_36:
[----:B------:R-:W-:Y:S01]  /*2230*/  @!P2 IMAD R27, R27, R22, R3 ;  /* 0x000000161b1ba224 */ /* 0x000fe200078e0203 */
[----:B------:R-:W-:Y:S04]  /*2240*/  BSSY B1, `(.L_x_38) ;  /* 0x0000006000017945 */ /* 0x000fe80003800000 */
[----:B------:R4:W-:Y:S01]  /*2250*/  @!P2 STG.E.U8 desc[UR36][R4.64+0x1], R27 ;  /* 0x0000011b0400a986 */ /* 0x0009e2000c101124 */
[----:B------:R-:W-:Y:S05]  /*2260*/  @P5 BRA `(.L_x_39) ;  /* 0x00000000000c5947 */ /* 0x000fea0003800000 */
[----:B------:R-:W5:Y:S02]  /*2270*/  LDG.E.U8 R56, desc[UR36][R8.64+0x8] ;  /* 0x0000082408387981 */ /* 0x000f64000c1e1100 */
[----:B-----5:R-:W-:-:S05]  /*2280*/  PRMT R0, R56, 0x8880, RZ ;  /* 0x0000888038007816 */ /* 0x020fca00000000ff */
[----:B------:R-:W-:-:S07]  /*2290*/  IMAD R3, R0, R23, RZ ;  /* 0x0000001700037224 */ /* 0x000fce00078e02ff */
.L_x_39:
[----:B------:R-:W-:Y:S05]  /*22a0*/  BSYNC B1 ;  /* 0x0000000000017941 */ /* 0x000fea0003800000 */
.L_x_38:
[----:B---3--:R-:W-:Y:S01]  /*22b0*/  @!P5 IMAD R13, R28, R22, R3 ;  /* 0x000000161c0dd224 */ /* 0x008fe200078e0203 */
[----:B------:R-:W-:Y:S04]  /*22c0*/  BSSY B1, `(.L_x_40) ;  /* 0x0000006000017945 */ /* 0x000fe80003800000 */
[----:B------:R3:W-:Y:S01]  /*22d0*/  @!P5 STG.E.U8 desc[UR36][R6.64+0x8], R13 ;  /* 0x0000080d0600d986 */ /* 0x0007e2000c101124 */
[----:B------:R-:W-:Y:S05]  /*22e0*/  @P4 BRA `(.L_x_41) ;  /* 0x00000000000c4947 */ /* 0x000fea0003800000 */
[----:B------:R-:W5:Y:S02]  /*22f0*/  LDG.E.U8 R56, desc[UR36][R8.64+0x9] ;  /* 0x0000092408387981 */ /* 0x000f64000c1e1100 */
[----:B-----5:R-:W-:-:S05]  /*2300*/  PRMT R0, R56, 0x8880, RZ ;  /* 0x0000888038007816 */ /* 0x020fca00000000ff */
[----:B------:R-:W-:-:S07]  /*2310*/  IMAD R3, R0, R23, RZ ;  /* 0x0000001700037224 */ /* 0x000fce00078e02ff */
.L_x_41:
[----:B------:R-:W-:Y:S05]  /*2320*/  BSYNC B1 ;  /* 0x0000000000017941 */ /* 0x000fea0003800000 */
.L_x_40:
[----:B------:R-:W-:Y:S01]  /*2330*/  ISETP.LT.OR P1, PT, R20, 0x9, !P1 ;  /* 0x000000091400780c */ /* 0x000fe20004f21670 */
[----:B------:R-:W-:Y:S01]  /*2340*/  @!P4 IMAD R29, R29, R22, R3 ;  /* 0x000000161d1dc224 */ /* 0x000fe200078e0203 */
[C---:B------:R-:W-:Y:S01]  /*2350*/  ISETP.GE.AND P3, PT, R58.reuse, 0x11, PT ;  /* 0x000000113a00780c */ /* 0x040fe20003f66270 */
[----:B------:R-:W-:Y:S01]  /*2360*/  BSSY B1, `(.L_x_42) ;  /* 0x000000a000017945 */ /* 0x000fe20003800000 */
[----:B------:R-:W-:Y:S02]  /*2370*/  ISETP.GE.AND P2, PT, R58, 0x12, PT ;  /* 0x000000123a00780c */ /* 0x000fe40003f46270 */
[----:B------:R0:W-:Y:S01]  /*2380*/  @!P4 STG.E.U8 desc[UR36][R6.64+0x9], R29 ;  /* 0x0000091d0600c986 */ /* 0x0001e2000c101124 */
[C---:B------:R-:W-:Y:S02]  /*2390*/  ISETP.LT.OR P0, PT, R20.reuse, 0x9, !P0 ;  /* 0x000000091400780c */ /* 0x040fe40004701670 */
[C---:B------:R-:W-:Y:S02]  /*23a0*/  ISETP.LT.OR P5, PT, R20.reuse, 0x1, !P3 ;  /* 0x000000011400780c */ /* 0x040fe40005fa1670 */
[----:B------:R-:W-:-:S02]  /*23b0*/  ISETP.LT.OR P4, PT, R20, 0x1, !P2 ;  /* 0x000000011400780c */ /* 0x000fc40005781670 */
[----:B------:R-:W-:Y:S11]  /*23c0*/  @P1 BRA `(.L_x_43) ;  /* 0x00000000000c1947 */ /* 0x000ff60003800000 */
[----:B------:R-:W5:Y:S02]  /*23d0*/  LDG.E.U8 R56, desc[UR36][R10.64+0x8] ;  /* 0x000008240a387981 */ /* 0x000f64000c1e1100 */
[----:B-----5:R-:W-:-:S05]  /*23e0*/  PRMT R0, R56, 0x8880, RZ ;  /* 0x0000888038007816 */ /* 0x020fca00000000ff */
[----:B------:R-:W-:-:S07]  /*23f0*/  IMAD R3, R0, R23, RZ ;  /* 0x0000001700037224 */ /* 0x000fce00078e02ff */
.L_x_43:
[----:B------:R-:W-:Y:S05]  /*2400*/  BSYNC B1 ;  /* 0x0000000000017941 */ /* 0x000fea0003800000 */
.L_x_42:
[----:B---3--:R-:W-:Y:S01]  /*2410*/  @!P1 IMAD R13, R30, R22, R3 ;  /* 0x000000161e0d9224 */ /* 0x008fe200078e0203 */
[----:B------:R-:W-:Y:S04]  /*2420*/  BSSY B1, `(.L_x_44) ;  /* 0x0000006000017945 */ /* 0x000fe80003800000 */
[----:B------:R3:W-:Y:S01]  /*2430*/  @!P1 STG.E.U8 desc[UR36][R4.64+0x8], R13 ;  /* 0x0000080d04009986 */ /* 0x0007e2000c101124 */
[----:B------:R-:W-:Y:S05]  /*2440*/  @P0 BRA `(.L_x_45) ;  /* 0x00000000000c0947 */ /* 0x000fea0003800000 */
[----:B------:R-:W5:Y:S02]  /*2450*/  LDG.E.U8 R56, desc[UR36][R10.64+0x9] ;  /* 0x000009240a387981 */ /* 0x000f64000c1e1100 */
[----:B-----5:R-:W-:-:S05]  /*2460*/  PRMT R0, R56, 0x8880, RZ ;  /* 0x0000888038007816 */ /* 0x020fca00000000ff */
[----:B------:R-:W-:-:S07]  /*2470*/  IMAD R3, R0, R23, RZ ;  /* 0x0000001700037224 */ /* 0x000fce00078e02ff */
.L_x_45:
[----:B------:R-:W-:Y:S05]  /*2480*/  BSYNC B1 ;  /* 0x0000000000017941 */ /* 0x000fea0003800000 */
.L_x_44:
[----:B------:R-:W-:Y:S01]  /*2490*/  @!P0 IMAD R31, R31, R22, R3 ;  /* 0x000000161f1f8224 */ /* 0x000fe200078e0203 */
[----:B------:R-:W-:Y:S04]  /*24a0*/  BSSY B1, `(.L_x_46) ;  /* 0x0000006000017945 */ /* 0x000fe80003800000 */
[----:B------:R0:W-:Y:S01]  /*24b0*/  @!P0 STG.E.U8 desc[UR36][R4.64+0x9], R31 ;  /* 0x0000091f04008986 */ /* 0x0001e2000c101124 */
[----:B------:R-:W-:Y:S05]  /*24c0*/  @P5 BRA `(.L_x_47) ;  /* 0x00000000000c5947 */ /* 0x000fea0003800000 */
[----:B------:R-:W5:Y:S02]  /*24d0*/  LDG.E.U8 R56, desc[UR36][R8.64+0x10] ;  /* 0x0000102408387981 */ /* 0x000f64000c1e1100 */
[----:B-----5:R-:W-:-:S05]  /*24e0*/  PRMT R0, R56, 0x8880, RZ ;  /* 0x0000888038007816 */ /* 0x020fca00000000ff */
[----:B------:R-:W-:-:S07]  /*24f0*/  IMAD R3, R0, R23, RZ ;  /* 0x0000001700037224 */ /* 0x000fce00078e02ff */
.L_x_47:
[----:B------:R-:W-:Y:S05]  /*2500*/  BSYNC B1 ;  /* 0x0000000000017941 */ /* 0x000fea0003800000 */
.L_x_46:
[----:B---3--:R-:W-:Y:S01]  /*2510*/  @!P5 IMAD R13, R32, R22, R3 ;  /* 0x00000016200dd224 */ /* 0x008fe200078e0203 */
[----:B------:R-:W-:Y:S04]  /*2520*/  BSSY B1, `(.L_x_48) ;  /* 0x0000006000017945 */ /* 0x000fe80003800000 */
[----:B------:R3:W-:Y:S01]  /*2530*/  @!P5 STG.E.U8 desc[UR36][R6.64+0x10], R13 ;  /* 0x0000100d0600d986 */ /* 0x0007e2000c101124 */
[----:B------:R-:W-:Y:S05]  /*2540*/  @P4 BRA `(.L_x_49) ;  /* 0x00000000000c4947 */ /* 0x000fea0003800000 */
[----:B------:R-:W5:Y:S02]  /*2550*/  LDG.E.U8 R56, desc[UR36][R8.64+0x11] ;  /* 0x0000112408387981 */ /* 0x000f64000c1e1100 */
[----:B-----5:R-:W-:-:S05]  /*2560*/  PRMT R0, R56, 0x8880, RZ ;  /* 0x0000888038007816 */ /* 0x020fca00000000ff */
[----:B------:R-:W-:-:S07]  /*2570*/  IMAD R3, R0, R23, RZ ;  /* 0x0000001700037224 */ /* 0x000fce00078e02ff */
.L_x_49:
[----:B------:R-:W-:Y:S05]  /*2580*/  BSYNC B1 ;  /* 0x0000000000017941 */ /* 0x000fea0003800000 */
.L_x_48:
        /* <DEDUP_REMOVED lines=13> */
.L_x_51:
[----:B------:R-:W-:Y:S05]  /*2660*/  BSYNC B1 ;  /* 0x0000000000017941 */ /* 0x000fea0003800000 */
.L_x_50:
[----:B---3--:R-:W-:Y:S01]  /*2670*/  @!P3 IMAD R13, R34, R22, R3 ;  /* 0x00000016220db224 */ /* 0x008fe200078e0203 */
[----:B------:R-:W-:Y:S04]  /*2680*/  BSSY B1, `(.L_x_52) ;  /* 0x0000006000017945 */ /* 0x000fe80003800000 */
[----:B------:R3:W-:Y:S01]  /*2690*/  @!P3 STG.E.U8 desc[UR36][R4.64+0x10], R13 ;  /* 0x0000100d0400b986 */ /* 0x0007e2000c101124 */
[----:B------:R-:W-:Y:S05]  /*26a0*/  @P2 BRA `(.L_x_53) ;  /* 0x00000000000c2947 */ /* 0x000fea0003800000 */
[----:B------:R-:W5:Y:S02]  /*26b0*/  LDG.E.U8 R56, desc[UR36][R10.64+0x11] ;  /* 0x000011240a387981 */ /* 0x000f64000c1e1100 */
[----:B-----5:R-:W-:-:S05]  /*26c0*/  PRMT R0, R56, 0x8880, RZ ;  /* 0x0000888038007816 */ /* 0x020fca00000000ff */
[----:B------:R-:W-:-:S07]  /*26d0*/  IMAD R3, R0, R23, RZ ;  /* 0x0000001700037224 */ /* 0x000fce00078e02ff */
.L_x_53:
[----:B------:R-:W-:Y:S05]  /*26e0*/  BSYNC B1 ;  /* 0x0000000000017941 */ /* 0x000fea0003800000 */
.L_x_52:
[----:B------:R-:W-:Y:S01]  /*26f0*/  @!P2 IMAD R35, R35, R22, R3 ;  /* 0x000000162323a224 */ /* 0x000fe200078e0203 */
[----:B------:R-:W-:Y:S04]  /*2700*/  BSSY B1, `(.L_x_54) ;  /* 0x0000006000017945 */ /* 0x000fe80003800000 */
[----:B------:R0:W-:Y:S01]  /*2710*/  @!P2 STG.E.U8 desc[UR36][R4.64+0x11], R35 ;  /* 0x000011230400a986 */ /* 0x0001e2000c101124 */
[----:B------:R-:W-:Y:S05]  /*2720*/  @P5 BRA `(.L_x_55) ;  /* 0x00000000000c5947 */ /* 0x000fea0003800000 */
[----:B------:R-:W5:Y:S02]  /*2730*/  LDG.E.U8 R56, desc[UR36][R8.64+0x18] ;  /* 0x0000182408387981 */ /* 0x000f64000c1e1100 */
[----:B-----5:R-:W-:-:S05]  /*2740*/  PRMT R0, R56, 0x8880, RZ ;  /* 0x0000888038007816 */ /* 0x020fca00000000ff */
[----:B------:R-:W-:-:S07]  /*2750*/  IMAD R3, R0, R23, RZ ;  /* 0x0000001700037224 */ /* 0x000fce00078e02ff */
.L_x_55:
[----:B------:R-:W-:Y:S05]  /*2760*/  BSYNC B1 ;  /* 0x0000000000017941 */ /* 0x000fea0003800000 */
.L_x_54:
[----:B---3--:R-:W-:Y:S01]  /*2770*/  @!P5 IMAD R13, R36, R22, R3 ;  /* 0x00000016240dd224 */ /* 0x008fe200078e0203 */
[----:B------:R-:W-:Y:S04]  /*2780*/  BSSY B1, `(.L_x_56) ;  /* 0x0000006000017945 */ /* 0x000fe80003800000 */
[----:B------:R3:W-:Y:S01]  /*2790*/  @!P5 STG.E.U8 desc[UR36][R6.64+0x18], R13 ;  /* 0x0000180d0600d986 */ /* 0x0007e2000c101124 */
[----:B------:R-:W-:Y:S05]  /*27a0*/  @P4 BRA `(.L_x_57) ;  /* 0x00000000000c4947 */ /* 0x000fea0003800000 */
[----:B------:R-:W5:Y:S02]  /*27b0*/  LDG.E.U8 R56, desc[UR36][R8.64+0x19] ;  /* 0x0000192408387981 */ /* 0x000f64000c1e1100 */
[----:B-----5:R-:W-:-:S05]  /*27c0*/  PRMT R0, R56, 0x8880, RZ ;  /* 0x0000888038007816 */ /* 0x020fca00000000ff */
[----:B------:R-:W-:-:S07]  /*27d0*/  IMAD R3, R0, R23, RZ ;  /* 0x0000001700037224 */ /* 0x000fce00078e02ff */
.L_x_57:
[----:B------:R-:W-:Y:S05]  /*27e0*/  BSYNC B1 ;  /* 0x0000000000017941 */ /* 0x000fea0003800000 */
.L_x_56:
        /* <DEDUP_REMOVED lines=13> */
.L_x_59:
[----:B------:R-:W-:Y:S05]  /*28c0*/  BSYNC B1 ;  /* 0x0000000000017941 */ /* 0x000fea0003800000 */
.L_x_58:
[----:B---3--:R-:W-:Y:S01]  /*28d0*/  @!P1 IMAD R13, R38, R22, R3 ;  /* 0x00000016260d9224 */ /* 0x008fe200078e0203 */
[----:B------:R-:W-:Y:S04]  /*28e0*/  BSSY B1, `(.L_x_60) ;  /* 0x0000006000017945 */ /* 0x000fe80003800000 */
[----:B------:R3:W-:Y:S01]  /*28f0*/  @!P1 STG.E.U8 desc[UR36][R4.64+0x18], R13 ;  /* 0x0000180d04009986 */ /* 0x0007e2000c101124 */
[----:B------:R-:W-:Y:S05]  /*2900*/  @P4 BRA `(.L_x_61) ;  /* 0x00000000000c4947 */ /* 0x000fea0003800000 */
[----:B------:R-:W5:Y:S02]  /*2910*/  LDG.E.U8 R56, desc[UR36][R10.64+0x19] ;  /* 0x000019240a387981 */ /* 0x000f64000c1e1100 */
[----:B-----5:R-:W-:-:S05]  /*2920*/  PRMT R0, R56, 0x8880, RZ ;  /* 0x0000888038007816 */ /* 0x020fca00000000ff */
[----:B------:R-:W-:-:S07]  /*2930*/  IMAD R3, R0, R23, RZ ;  /* 0x0000001700037224 */ /* 0x000fce00078e02ff */
.L_x_61:
[----:B------:R-:W-:Y:S05]  /*2940*/  BSYNC B1 ;  /* 0x0000000000017941 */ /* 0x000fea0003800000 */
.L_x_60:
[----:B------:R-:W-:Y:S01]  /*2950*/  @!P4 IMAD R39, R39, R22, R3 ;  /* 0x000000162727c224 */ /* 0x000fe200078e0203 */
[----:B------:R-:W-:Y:S04]  /*2960*/  BSSY B1, `(.L_x_62) ;  /* 0x0000006000017945 */ /* 0x000fe80003800000 */
[----:B------:R0:W-:Y:S01]  /*2970*/  @!P4 STG.E.U8 desc[UR36][R4.64+0x19], R39 ;  /* 0x000019270400c986 */ /* 0x0001e2000c101124 */
[----:B------:R-:W-:Y:S05]  /*2980*/  @P5 BRA `(.L_x_63) ;  /* 0x00000000000c5947 */ /* 0x000fea0003800000 */
[----:B------:R-:W5:Y:S02]  /*2990*/  LDG.E.U8 R56, desc[UR36][R8.64+0x20] ;  /* 0x0000202408387981 */ /* 0x000f64000c1e1100 */
[----:B-----5:R-:W-:-:S05]  /*29a0*/  PRMT R0, R56, 0x8880, RZ ;  /* 0x0000888038007816 */ /* 0x020fca00000000ff */
[----:B------:R-:W-:-:S07]  /*29b0*/  IMAD R3, R0, R23, RZ ;  /* 0x0000001700037224 */ /* 0x000fce00078e02ff */
.L_x_63:
[----:B------:R-:W-:Y:S05]  /*29c0*/  BSYNC B1 ;  /* 0x0000000000017941 */ /* 0x000fea0003800000 */
.L_x_62:
[----:B---3--:R-:W-:Y:S01]  /*29d0*/  @!P5 IMAD R13, R40, R22, R3 ;  /* 0x00000016280dd224 */ /* 0x008fe200078e0203 */
[----:B------:R-:W-:Y:S04]  /*29e0*/  BSSY B1, `(.L_x_64) ;  /* 0x0000006000017945 */ /* 0x000fe80003800000 */
[----:B------:R3:W-:Y:S01]  /*29f0*/  @!P5 STG.E.U8 desc[UR36][R6.64+0x20], R13 ;  /* 0x0000200d0600d986 */ /* 0x0007e2000c101124 */
[----:B------:R-:W-:Y:S05]  /*2a00*/  @P0 BRA `(.L_x_65) ;  /* 0x00000000000c0947 */ /* 0x000fea0003800000 */
[----:B------:R-:W5:Y:S02]  /*2a10*/  LDG.E.U8 R56, desc[UR36][R8.64+0x21] ;  /* 0x0000212408387981 */ /* 0x000f64000c1e1100 */
[----:B-----5:R-:W-:-:S05]  /*2a20*/  PRMT R0, R56, 0x8880, RZ ;  /* 0x0000888038007816 */ /* 0x020fca00000000ff */
[----:B------:R-:W-:-:S07]  /*2a30*/  IMAD R3, R0, R23, RZ ;  /* 0x0000001700037224 */ /* 0x000fce00078e02ff */
.L_x_65:
[----:B------:R-:W-:Y:S05]  /*2a40*/  BSYNC B1 ;  /* 0x0000000000017941 */ /* 0x000fea0003800000 */
.L_x_64:
        /* <DEDUP_REMOVED lines=13> */
.L_x_67:
[----:B------:R-:W-:Y:S05]  /*2b20*/  BSYNC B1 ;  /* 0x0000000000017941 */ /* 0x000fea0003800000 */
.L_x_66:
[----:B---3--:R-:W-:Y:S01]  /*2b30*/  @!P3 IMAD R13, R42, R22, R3 ;  /* 0x000000162a0db224 */ /* 0x008fe200078e0203 */
[----:B------:R-:W-:Y:S04]  /*2b40*/  BSSY B1, `(.L_x_68) ;  /* 0x0000006000017945 */ /* 0x000fe80003800000 */
[----:B------:R3:W-:Y:S01]  /*2b50*/  @!P3 STG.E.U8 desc[UR36][R4.64+0x20], R13 ;  /* 0x0000200d0400b986 */ /* 0x0007e2000c101124 */
[----:B------:R-:W-:Y:S05]  /*2b60*/  @P2 BRA `(.L_x_69) ;  /* 0x00000000000c2947 */ /* 0x000fea0003800000 */
[----:B------:R-:W5:Y:S02]  /*2b70*/  LDG.E.U8 R56, desc[UR36][R10.64+0x21] ;  /* 0x000021240a387981 */ /* 0x000f64000c1e1100 */
[----:B-----5:R-:W-:-:S05]  /*2b80*/  PRMT R0, R56, 0x8880, RZ ;  /* 0x0000888038007816 */ /* 0x020fca00000000ff */
[----:B------:R-:W-:-:S07]  /*2b90*/  IMAD R3, R0, R23, RZ ;  /* 0x0000001700037224 */ /* 0x000fce00078e02ff */
.L_x_69:
[----:B------:R-:W-:Y:S05]  /*2ba0*/  BSYNC B1 ;  /* 0x0000000000017941 */ /* 0x000fea0003800000 */
.L_x_68:
[----:B------:R-:W-:Y:S01]  /*2bb0*/  @!P2 IMAD R43, R43, R22, R3 ;  /* 0x000000162b2ba224 */ /* 0x000fe200078e0203 */
[----:B------:R-:W-:Y:S04]  /*2bc0*/  BSSY B1, `(.L_x_70) ;  /* 0x0000006000017945 */ /* 0x000fe80003800000 */
[----:B------:R0:W-:Y:S01]  /*2bd0*/  @!P2 STG.E.U8 desc[UR36][R4.64+0x21], R43 ;  /* 0x0000212b0400a986 */ /* 0x0001e2000c101124 */
[----:B------:R-:W-:Y:S05]  /*2be0*/  @P0 BRA `(.L_x_71) ;  /* 0x00000000000c0947 */ /* 0x000fea0003800000 */
[----:B------:R-:W5:Y:S02]  /*2bf0*/  LDG.E.U8 R56, desc[UR36][R8.64+0x28] ;  /* 0x0000282408387981 */ /* 0x000f64000c1e1100 */
[----:B-----5:R-:W-:-:S05]  /*2c00*/  PRMT R0, R56, 0x8880, RZ ;  /* 0x0000888038007816 */ /* 0x020fca00000000ff */
[----:B------:R-:W-:-:S07]  /*2c10*/  IMAD R3, R0, R23, RZ ;  /* 0x0000001700037224 */ /* 0x000fce00078e02ff */
.L_x_71:
[----:B------:R-:W-:Y:S05]  /*2c20*/  BSYNC B1 ;  /* 0x0000000000017941 */ /* 0x000fea0003800000 */
.L_x_70:
[----:B---3--:R-:W-:Y:S01]  /*2c30*/  @!P0 IMAD R13, R44, R22, R3 ;  /* 0x000000162c0d8224 */ /* 0x008fe200078e0203 */
[----:B------:R-:W-:Y:S04]  /*2c40*/  BSSY B1, `(.L_x_72) ;  /* 0x0000006000017945 */ /* 0x000fe80003800000 */
[----:B------:R3:W-:Y:S01]  /*2c50*/  @!P0 STG.E.U8 desc[UR36][R6.64+0x28], R13 ;  /* 0x0000280d06008986 */ /* 0x0007e2000c101124 */
[----:B------:R-:W-:Y:S05]  /*2c60*/  @P5 BRA `(.L_x_73) ;  /* 0x00000000000c5947 */ /* 0x000fea0003800000 */
[----:B------:R-:W5:Y:S02]  /*2c70*/  LDG.E.U8 R56, desc[UR36][R8.64+0x29] ;  /* 0x0000292408387981 */ /* 0x000f64000c1e1100 */
[----:B-----5:R-:W-:-:S05]  /*2c80*/  PRMT R0, R56, 0x8880, RZ ;  /* 0x0000888038007816 */ /* 0x020fca00000000ff */
[----:B------:R-:W-:-:S07]  /*2c90*/  IMAD R3, R0, R23, RZ ;  /* 0x0000001700037224 */ /* 0x000fce00078e02ff */
.L_x_73:
[----:B------:R-:W-:Y:S05]  /*2ca0*/  BSYNC B1 ;  /* 0x0000000000017941 */ /* 0x000fea0003800000 */
.L_x_72:
        /* <DEDUP_REMOVED lines=13> */
.L_x_75:
[----:B------:R-:W-:Y:S05]  /*2d80*/  BSYNC B1 ;  /* 0x0000000000017941 */ /* 0x000fea0003800000 */
.L_x_74:
[----:B---3--:R-:W-:Y:S01]  /*2d90*/  @!P4 IMAD R13, R46, R22, R3 ;  /* 0x000000162e0dc224 */ /* 0x008fe200078e0203 */
[----:B------:R-:W-:Y:S04]  /*2da0*/  BSSY B1, `(.L_x_76) ;  /* 0x0000006000017945 */ /* 0x000fe80003800000 */
[----:B------:R3:W-:Y:S01]  /*2db0*/  @!P4 STG.E.U8 desc[UR36][R4.64+0x28], R13 ;  /* 0x0000280d0400c986 */ /* 0x0007e2000c101124 */
[----:B------:R-:W-:Y:S05]  /*2dc0*/  @P1 BRA `(.L_x_77) ;  /* 0x00000000000c1947 */ /* 0x000fea0003800000 */
[----:B------:R-:W5:Y:S02]  /*2dd0*/  LDG.E.U8 R56, desc[UR36][R10.64+0x29] ;  /* 0x000029240a387981 */ /* 0x000f64000c1e1100 */
[----:B-----5:R-:W-:-:S05]  /*2de0*/  PRMT R0, R56, 0x8880, RZ ;  /* 0x0000888038007816 */ /* 0x020fca00000000ff */
[----:B------:R-:W-:-:S07]  /*2df0*/  IMAD R3, R0, R23, RZ ;  /* 0x0000001700037224 */ /* 0x000fce00078e02ff */
.L_x_77:
[----:B------:R-:W-:Y:S05]  /*2e00*/  BSYNC B1 ;  /* 0x0000000000017941 */ /* 0x000fea0003800000 */
.L_x_76:
[----:B------:R-:W-:Y:S01]  /*2e10*/  @!P1 IMAD R47, R47, R22, R3 ;  /* 0x000000162f2f9224 */ /* 0x000fe200078e0203 */
[----:B------:R-:W-:Y:S04]  /*2e20*/  BSSY B1, `(.L_x_78) ;  /* 0x0000006000017945 */ /* 0x000fe80003800000 */
[----:B------:R0:W-:Y:S01]  /*2e30*/  @!P1 STG.E.U8 desc[UR36][R4.64+0x29], R47 ;  /* 0x0000292f04009986 */ /* 0x0001e2000c101124 */
[----:B------:R-:W-:Y:S05]  /*2e40*/  @P3 BRA `(.L_x_79) ;  /* 0x00000000000c3947 */ /* 0x000fea0003800000 */
[----:B------:R-:W5:Y:S02]  /*2e50*/  LDG.E.U8 R56, desc[UR36][R8.64+0x30] ;  /* 0x0000302408387981 */ /* 0x000f64000c1e1100 */
[----:B-----5:R-:W-:-:S05]  /*2e60*/  PRMT R0, R56, 0x8880, RZ ;  /* 0x0000888038007816 */ /* 0x020fca00000000ff */
[----:B------:R-:W-:-:S07]  /*2e70*/  IMAD R3, R0, R23, RZ ;  /* 0x0000001700037224 */ /* 0x000fce00078e02ff */
.L_x_79:
[----:B------:R-:W-:Y:S05]  /*2e80*/  BSYNC B1 ;  /* 0x0000000000017941 */ /* 0x000fea0003800000 */
.L_x_78:
[----:B---3--:R-:W-:Y:S01]  /*2e90*/  @!P3 IMAD R13, R48, R22, R3 ;  /* 0x00000016300db224 */ /* 0x008fe200078e0203 */
[----:B------:R-:W-:Y:S04]  /*2ea0*/  BSSY B1, `(.L_x_80) ;  /* 0x0000006000017945 */ /* 0x000fe80003800000 */
[----:B------:R3:W-:Y:S01]  /*2eb0*/  @!P3 STG.E.U8 desc[UR36][R6.64+0x30], R13 ;  /* 0x0000300d0600b986 */ /* 0x0007e2000c101124 */
[----:B------:R-:W-:Y:S05]  /*2ec0*/  @P5 BRA `(.L_x_81) ;  /* 0x00000000000c5947 */ /* 0x000fea0003800000 */
[----:B------:R-:W5:Y:S02]  /*2ed0*/  LDG.E.U8 R56, desc[UR36][R8.64+0x31] ;  /* 0x0000312408387981 */ /* 0x000f64000c1e1100 */
[----:B-----5:R-:W-:-:S05]  /*2ee0*/  PRMT R0, R56, 0x8880, RZ ;  /* 0x0000888038007816 */ /* 0x020fca00000000ff */
[----:B------:R-:W-:-:S07]  /*2ef0*/  IMAD R3, R0, R23, RZ ;  /* 0x0000001700037224 */ /* 0x000fce00078e02ff */
.L_x_81:
[----:B------:R-:W-:Y:S05]  /*2f00*/  BSYNC B1 ;  /* 0x0000000000017941 */ /* 0x000fea0003800000 */
.L_x_80:
        /* <DEDUP_REMOVED lines=9> */
[----:B------:R-:W-:Y:S01]  /*2fa0*/  ISETP.LT.OR P3, PT, R20, 0x9, !P3 ;  /* 0x000000091400780c */ /* 0x000fe20005f61670 */
[----:B------:R-:W-:-:S12]  /*2fb0*/  @P2 BRA `(.L_x_83) ;  /* 0x00000000000c2947 */ /* 0x000fd80003800000 */
[----:B------:R-:W5:Y:S02]  /*2fc0*/  LDG.E.U8 R56, desc[UR36][R10.64+0x30] ;  /* 0x000030240a387981 */ /* 0x000f64000c1e1100 */
[----:B-----5:R-:W-:-:S05]  /*2fd0*/  PRMT R0, R56, 0x8880, RZ ;  /* 0x0000888038007816 */ /* 0x020fca00000000ff */
[----:B------:R-:W-:-:S07]  /*2fe0*/  IMAD R3, R0, R23, RZ ;  /* 0x0000001700037224 */ /* 0x000fce00078e02ff */
.L_x_83:
[----:B------:R-:W-:Y:S05]  /*2ff0*/  BSYNC B1 ;  /* 0x0000000000017941 */ /* 0x000fea0003800000 */
.L_x_82:
[----:B---3--:R-:W-:Y:S01]  /*3000*/  @!P2 IMAD R13, R50, R22, R3 ;  /* 0x00000016320da224 */ /* 0x008fe200078e0203 */
[----:B------:R-:W-:Y:S04]  /*3010*/  BSSY B1, `(.L_x_84) ;  /* 0x0000006000017945 */ /* 0x000fe80003800000 */
[----:B------:R3:W-:Y:S01]  /*3020*/  @!P2 STG.E.U8 desc[UR36][R4.64+0x30], R13 ;  /* 0x0000300d0400a986 */ /* 0x0007e2000c101124 */
[----:B------:R-:W-:Y:S05]  /*3030*/  @P0 BRA `(.L_x_85) ;  /* 0x00000000000c0947 */ /* 0x000fea0003800000 */
[----:B------:R-:W5:Y:S02]  /*3040*/  LDG.E.U8 R56, desc[UR36][R10.64+0x31] ;  /* 0x000031240a387981 */ /* 0x000f64000c1e1100 */
[----:B-----5:R-:W-:-:S05]  /*3050*/  PRMT R0, R56, 0x8880, RZ ;  /* 0x0000888038007816 */ /* 0x020fca00000000ff */
[----:B------:R-:W-:-:S07]  /*3060*/  IMAD R3, R0, R23, RZ ;  /* 0x0000001700037224 */ /* 0x000fce00078e02ff */
.L_x_85:
[----:B------:R-:W-:Y:S05]  /*3070*/  BSYNC B1 ;  /* 0x0000000000017941 */ /* 0x000fea0003800000 */
.L_x_84:
[----:B------:R-:W-:Y:S01]  /*3080*/  @!P0 IMAD R51, R51, R22, R3 ;  /* 0x0000001633338224 */ /* 0x000fe200078e0203 */
[----:B------:R-:W-:Y:S04]  /*3090*/  BSSY B1, `(.L_x_86) ;  /* 0x0000006000017945 */ /* 0x000fe80003800000 */
[----:B------:R0:W-:Y:S01]  /*30a0*/  @!P0 STG.E.U8 desc[UR36][R4.64+0x31], R51 ;  /* 0x0000313304008986 */ /* 0x0001e2000c101124 */
[----:B------:R-:W-:Y:S05]  /*30b0*/  @P5 BRA `(.L_x_87) ;  /* 0x00000000000c5947 */ /* 0x000fea0003800000 */
[----:B------:R-:W5:Y:S02]  /*30c0*/  LDG.E.U8 R56, desc[UR36][R8.64+0x38] ;  /* 0x0000382408387981 */ /* 0x000f64000c1e1100 */
[----:B-----5:R-:W-:-:S05]  /*30d0*/  PRMT R0, R56, 0x8880, RZ ;  /* 0x0000888038007816 */ /* 0x020fca00000000ff */
[----:B------:R-:W-:-:S07]  /*30e0*/  IMAD R3, R0, R23, RZ ;  /* 0x0000001700037224 */ /* 0x000fce00078e02ff */
.L_x_87:
[----:B------:R-:W-:Y:S05]  /*30f0*/  BSYNC B1 ;  /* 0x0000000000017941 */ /* 0x000fea0003800000 */
.L_x_86:
[----:B---3--:R-:W-:Y:S01]  /*3100*/  @!P5 IMAD R13, R52, R22, R3 ;  /* 0x00000016340dd224 */ /* 0x008fe200078e0203 */
[----:B------:R-:W-:Y:S04]  /*3110*/  BSSY B1, `(.L_x_88) ;  /* 0x0000006000017945 */ /* 0x000fe80003800000 */
[----:B------:R3:W-:Y:S01]  /*3120*/  @!P5 STG.E.U8 desc[UR36][R6.64+0x38], R13 ;  /* 0x0000380d0600d986 */ /* 0x0007e2000c101124 */
[----:B------:R-:W-:Y:S05]  /*3130*/  @P4 BRA `(.L_x_89) ;  /* 0x00000000000c4947 */ /* 0x000fea0003800000 */
[----:B------:R-:W5:Y:S02]  /*3140*/  LDG.E.U8 R56, desc[UR36][R8.64+0x39] ;  /* 0x0000392408387981 */ /* 0x000f64000c1e1100 */
[----:B-----5:R-:W-:-:S05]  /*3150*/  PRMT R0, R56, 0x8880, RZ ;  /* 0x0000888038007816 */ /* 0x020fca00000000ff */
[----:B------:R-:W-:-:S07]  /*3160*/  IMAD R3, R0, R23, RZ ;  /* 0x0000001700037224 */ /* 0x000fce00078e02ff */
.L_x_89:
[----:B------:R-:W-:Y:S05]  /*3170*/  BSYNC B1 ;  /* 0x0000000000017941 */ /* 0x000fea0003800000 */
.L_x_88:
[----:B------:R-:W-:Y:S01]  /*3180*/  @!P4 IMAD R53, R53, R22, R3 ;  /* 0x000000163535c224 */ /* 0x000fe200078e0203 */
[----:B------:R-:W-:Y:S04]  /*3190*/  BSSY B1, `(.L_x_90) ;  /* 0x0000006000017945 */ /* 0x000fe80003800000 */
[----:B------:R0:W-:Y:S01]  /*31a0*/  @!P4 STG.E.U8 desc[UR36][R6.64+0x39], R53 ;  /* 0x000039350600c986 */ /* 0x0001e2000c101124 */
[----:B------:R-:W-:Y:S05]  /*31b0*/  @P3 BRA `(.L_x_91) ;  /* 0x00000000000c3947 */ /* 0x000fea0003800000 */
[----:B------:R-:W5:Y:S02]  /*31c0*/  LDG.E.U8 R56, desc[UR36][R10.64+0x38] ;  /* 0x000038240a387981 */ /* 0x000f64000c1e1100 */
[----:B-----5:R-:W-:-:S05]  /*31d0*/  PRMT R0, R56, 0x8880, RZ ;  /* 0x0000888038007816 */ /* 0x020fca00000000ff */
[----:B------:R-:W-:-:S07]  /*31e0*/  IMAD R3, R0, R23, RZ ;  /* 0x0000001700037224 */ /* 0x000fce00078e02ff */
.L_x_91:
[----:B------:R-:W-:Y:S05]  /*31f0*/  BSYNC B1 ;  /* 0x0000000000017941 */ /* 0x000fea0003800000 */
.L_x_90:
[----:B0123--:R-:W-:Y:S01]  /*3200*/  @!P3 IMAD R7, R54, R22, R3 ;  /* 0x000000163607b224 */ /* 0x00ffe200078e0203 */
[----:B------:R-:W-:Y:S01]  /*3210*/  ISETP.LT.OR P1, PT, R20, 0x9, !P1 ;  /* 0x000000091400780c */ /* 0x000fe20004f21670 */
[----:B------:R-:W-:Y:S03]  /*3220*/  BSSY B1, `(.L_x_92) ;  /* 0x0000006000017945 */ /* 0x000fe60003800000 */
[----:B------:R0:W-:Y:S09]  /*3230*/  @!P3 STG.E.U8 desc[UR36][R4.64+0x38], R7 ;  /* 0x000038070400b986 */ /* 0x0001f2000c101124 */
[----:B------:R-:W-:Y:S05]  /*3240*/  @P1 BRA `(.L_x_93) ;  /* 0x00000000000c1947 */ /* 0x000fea0003800000 */
[----:B------:R-:W2:Y:S02]  /*3250*/  LDG.E.U8 R56, desc[UR36][R10.64+0x39] ;  /* 0x000039240a387981 */ /* 0x000ea4000c1e1100 */
[----:B--2---:R-:W-:-:S05]  /*3260*/  PRMT R0, R56, 0x8880, RZ ;  /* 0x0000888038007816 */ /* 0x004fca00000000ff */
[----:B------:R-:W-:-:S07]  /*3270*/  IMAD R3, R0, R23, RZ ;  /* 0x0000001700037224 */ /* 0x000fce00078e02ff */
.L_x_93:
[----:B------:R-:W-:Y:S05]  /*3280*/  BSYNC B1 ;  /* 0x0000000000017941 */ /* 0x000fea0003800000 */
.L_x_92:
[----:B------:R-:W-:Y:S01]  /*3290*/  IMAD R3, R55, R22, R3 ;  /* 0x0000001637037224 */ /* 0x000fe200078e0203 */
[----:B------:R-:W-:Y:S06]  /*32a0*/  @P1 BRA `(.L_x_94) ;  /* 0x0000000400c81947 */ /* 0x000fec0003800000 */
[----:B------:R1:W-:Y:S01]  /*32b0*/  STG.E.U8 desc[UR36][R4.64+0x39], R3 ;  /* 0x0000390304007986 */ /* 0x0003e2000c101124 */
[----:B------:R-:W-:Y:S05]  /*32c0*/  BRA `(.L_x_94) ;  /* 0x0000000400c07947 */ /* 0x000fea0003800000 */
.L_x_29:
[C---:B------:R-:W-:Y:S02]  /*32d0*/  ISETP.GE.AND P1, PT, R58.reuse, 0x1, PT ;  /* 0x000000013a00780c */ /* 0x040fe40003f26270 */
[----:B------:R-:W-:Y:S02]  /*32e0*/  ISETP.GE.AND P0, PT, R58, 0x2, PT ;  /* 0x000000023a00780c */ /* 0x000fe40003f06270 */
[C---:B------:R-:W-:Y:S02]  /*32f0*/  ISETP.LT.OR P4, PT, R20.reuse, 0x1, !P1 ;  /* 0x000000011400780c */ /* 0x040fe40004f81670 */
[C---:B------:R-:W-:Y:S02]  /*3300*/  ISETP.LT.OR P5, PT, R20.reuse, 0x1, !P0 ;  /* 0x000000011400780c */ /* 0x040fe400047a1670 */
[C---:B------:R-:W-:Y:S02]  /*3310*/  ISETP.LT.OR P1, PT, R20.reuse, 0x9, !P1 ;  /* 0x000000091400780c */ /* 0x040fe40004f21670 */
[----:B------:R-:W-:-:S02]  /*3320*/  ISETP.LT.OR P0, PT, R20, 0x9, !P0 ;  /* 0x000000091400780c */ /* 0x000fc40004701670 */
[C---:B------:R-:W-:Y:S02]  /*3330*/  ISETP.GE.AND P3, PT, R58.reuse, 0x9, PT ;  /* 0x000000093a00780c */ /* 0x040fe40003f66270 */
[----:B------:R-:W-:-:S03]  /*3340*/  ISETP.GE.AND P2, PT, R58, 0xa, PT ;  /* 0x0000000a3a00780c */ /* 0x000fc60003f46270 */
[-C--:B------:R-:W-:Y:S02]  /*3350*/  @!P4 IMAD R3, R24, R22.reuse, RZ ;  /* 0x000000161803c224 */ /* 0x080fe400078e02ff */
[-C--:B------:R-:W-:Y:S02]  /*3360*/  @!P5 IMAD R25, R25, R22.reuse, RZ ;  /* 0x000000161919d224 */ /* 0x080fe400078e02ff */
[-C--:B------:R-:W-:Y:S01]  /*3370*/  @!P1 IMAD R9, R26, R22.reuse, RZ ;  /* 0x000000161a099224 */ /* 0x080fe200078e02ff */
[----:B------:R0:W-:Y:S01]  /*3380*/  @!P4 STG.E.U8 desc[UR36][R6.64], R3 ;  /* 0x000000030600c986 */ /* 0x0001e2000c101124 */
[C---:B------:R-:W-:Y:S01]  /*3390*/  ISETP.LT.OR P4, PT, R20.reuse, 0x1, !P3 ;  /* 0x000000011400780c */ /* 0x040fe20005f81670 */
[----:B------:R-:W-:Y:S02]  /*33a0*/  @!P0 IMAD R27, R27, R22, RZ ;  /* 0x000000161b1b8224 */ /* 0x000fe400078e02ff */
[----:B------:R-:W-:Y:S01]  /*33b0*/  @!P5 STG.E.U8 desc[UR36][R6.64+0x1], R25 ;  /* 0x000001190600d986 */ /* 0x000fe2000c101124 */
[----:B------:R-:W-:-:S02]  /*33c0*/  ISETP.LT.OR P5, PT, R20, 0x1, !P2 ;  /* 0x000000011400780c */ /* 0x000fc400057a1670 */
[C---:B------:R-:W-:Y:S01]  /*33d0*/  ISETP.LT.OR P2, PT, R20.reuse, 0x9, !P2 ;  /* 0x000000091400780c */ /* 0x040fe20005741670 */
[----:B------:R1:W-:Y:S01]  /*33e0*/  @!P1 STG.E.U8 desc[UR36][R4.64], R9 ;  /* 0x0000000904009986 */ /* 0x0003e2000c101124 */
[----:B------:R-:W-:Y:S02]  /*33f0*/  ISETP.LT.OR P1, PT, R20, 0x9, !P3 ;  /* 0x000000091400780c */ /* 0x000fe40005f21670 */
[C---:B------:R-:W-:Y:S01]  /*3400*/  ISETP.GE.AND P3, PT, R58.reuse, 0x11, PT ;  /* 0x000000113a00780c */ /* 0x040fe20003f66270 */
[----:B------:R-:W-:Y:S01]  /*3410*/  @!P0 STG.E.U8 desc[UR36][R4.64+0x1], R27 ;  /* 0x0000011b04008986 */ /* 0x000fe2000c101124 */
[----:B------:R-:W-:Y:S01]  /*3420*/  ISETP.GE.AND P0, PT, R58, 0x12, PT ;  /* 0x000000123a00780c */ /* 0x000fe20003f06270 */
[----:B------:R-:W-:-:S04]  /*3430*/  @!P4 IMAD R11, R28, R22, RZ ;  /* 0x000000161c0bc224 */ /* 0x000fc800078e02ff */
[-C--:B------:R-:W-:Y:S01]  /*3440*/  @!P5 IMAD R29, R29, R22.reuse, RZ ;  /* 0x000000161d1dd224 */ /* 0x080fe200078e02ff */
[----:B------:R-:W-:Y:S01]  /*3450*/  @!P4 STG.E.U8 desc[UR36][R6.64+0x8], R11 ;  /* 0x0000080b0600c986 */ /* 0x000fe2000c101124 */
[C---:B------:R-:W-:Y:S01]  /*3460*/  ISETP.LT.OR P4, PT, R20.reuse, 0x1, !P3 ;  /* 0x000000011400780c */ /* 0x040fe20005f81670 */
[-C--:B------:R-:W-:Y:S02]  /*3470*/  @!P2 IMAD R31, R31, R22.reuse, RZ ;  /* 0x000000161f1fa224 */ /* 0x080fe400078e02ff */
[----:B------:R-:W-:Y:S01]  /*3480*/  @!P5 STG.E.U8 desc[UR36][R6.64+0x9], R29 ;  /* 0x0000091d0600d986 */ /* 0x000fe2000c101124 */
[----:B------:R-:W-:Y:S01]  /*3490*/  ISETP.LT.OR P5, PT, R20, 0x1, !P0 ;  /* 0x000000011400780c */ /* 0x000fe200047a1670 */
[----:B0-----:R-:W-:Y:S01]  /*34a0*/  @!P1 IMAD R3, R30, R22, RZ ;  /* 0x000000161e039224 */ /* 0x001fe200078e02ff */
[----:B------:R-:W-:Y:S01]  /*34b0*/  ISETP.LT.OR P0, PT, R20, 0x9, !P0 ;  /* 0x000000091400780c */ /* 0x000fe20004701670 */
[----:B------:R-:W-:Y:S01]  /*34c0*/  @!P2 STG.E.U8 desc[UR36][R4.64+0x9], R31 ;  /* 0x0000091f0400a986 */ /* 0x000fe2000c101124 */
[----:B------:R-:W-:-:S03]  /*34d0*/  ISETP.GE.AND P2, PT, R58, 0x19, PT ;  /* 0x000000193a00780c */ /* 0x000fc60003f46270 */
[----:B------:R0:W-:Y:S01]  /*34e0*/  @!P1 STG.E.U8 desc[UR36][R4.64+0x8], R3 ;  /* 0x0000080304009986 */ /* 0x0001e2000c101124 */
[----:B------:R-:W-:Y:S01]  /*34f0*/  ISETP.LT.OR P1, PT, R20, 0x9, !P3 ;  /* 0x000000091400780c */ /* 0x000fe20005f21670 */
[----:B-1----:R-:W-:Y:S01]  /*3500*/  @!P4 IMAD R9, R32, R22, RZ ;  /* 0x000000162009c224 */ /* 0x002fe200078e02ff */
[----:B------:R-:W-:-:S03]  /*3510*/  ISETP.GE.AND P3, PT, R58, 0x1a, PT ;  /* 0x0000001a3a00780c */ /* 0x000fc60003f66270 */
[-C--:B------:R-:W-:Y:S01]  /*3520*/  @!P5 IMAD R33, R33, R22.reuse, RZ ;  /* 0x000000162121d224 */ /* 0x080fe200078e02ff */
[----:B------:R-:W-:Y:S01]  /*3530*/  @!P4 STG.E.U8 desc[UR36][R6.64+0x10], R9 ;  /* 0x000010090600c986 */ /* 0x000fe2000c101124 */
[C---:B------:R-:W-:Y:S01]  /*3540*/  ISETP.LT.OR P4, PT, R20.reuse, 0x1, !P3 ;  /* 0x000000011400780c */ /* 0x040fe20005f81670 */
[-C--:B------:R-:W-:Y:S01]  /*3550*/  @!P0 IMAD R35, R35, R22.reuse, RZ ;  /* 0x0000001623238224 */ /* 0x080fe200078e02ff */
[C---:B------:R-:W-:Y:S01]  /*3560*/  ISETP.LT.OR P3, PT, R20.reuse, 0x9, !P3 ;  /* 0x000000091400780c */ /* 0x040fe20005f61670 */
[----:B------:R-:W-:Y:S01]  /*3570*/  @!P5 STG.E.U8 desc[UR36][R6.64+0x11], R33 ;  /* 0x000011210600d986 */ /* 0x000fe2000c101124 */
[----:B------:R-:W-:Y:S02]  /*3580*/  ISETP.LT.OR P5, PT, R20, 0x1, !P2 ;  /* 0x000000011400780c */ /* 0x000fe400057a1670 */
[----:B0-----:R-:W-:Y:S01]  /*3590*/  @!P1 IMAD R3, R34, R22, RZ ;  /* 0x0000001622039224 */ /* 0x001fe200078e02ff */
[----:B------:R-:W-:Y:S01]  /*35a0*/  @!P0 STG.E.U8 desc[UR36][R4.64+0x11], R35 ;  /* 0x0000112304008986 */ /* 0x000fe2000c101124 */
[----:B------:R-:W-:-:S02]  /*35b0*/  ISETP.LT.OR P2, PT, R20, 0x9, !P2 ;  /* 0x000000091400780c */ /* 0x000fc40005741670 */
[C---:B------:R-:W-:Y:S01]  /*35c0*/  ISETP.GE.AND P0, PT, R58.reuse, 0x21, PT ;  /* 0x000000213a00780c */ /* 0x040fe20003f06270 */
[----:B------:R0:W-:Y:S01]  /*35d0*/  @!P1 STG.E.U8 desc[UR36][R4.64+0x10], R3 ;  /* 0x0000100304009986 */ /* 0x0001e2000c101124 */
[----:B------:R-:W-:Y:S01]  /*35e0*/  ISETP.GE.AND P1, PT, R58, 0x22, PT ;  /* 0x000000223a00780c */ /* 0x000fe20003f26270 */
[-C--:B------:R-:W-:Y:S02]  /*35f0*/  @!P4 IMAD R37, R37, R22.reuse, RZ ;  /* 0x000000162525c224 */ /* 0x080fe400078e02ff */
[-C--:B------:R-:W-:Y:S02]  /*3600*/  @!P3 IMAD R39, R39, R22.reuse, RZ ;  /* 0x000000162727b224 */ /* 0x080fe400078e02ff */
[-C--:B------:R-:W-:Y:S01]  /*3610*/  @!P5 IMAD R11, R36, R22.reuse, RZ ;  /* 0x00000016240bd224 */ /* 0x080fe200078e02ff */
[----:B------:R-:W-:Y:S01]  /*3620*/  @!P4 STG.E.U8 desc[UR36][R6.64+0x19], R37 ;  /* 0x000019250600c986 */ /* 0x000fe2000c101124 */
[C---:B------:R-:W-:Y:S02]  /*3630*/  ISETP.LT.OR P4, PT, R20.reuse, 0x1, !P0 ;  /* 0x000000011400780c */ /* 0x040fe40004781670 */
[C---:B------:R-:W-:Y:S01]  /*3640*/  ISETP.LT.OR P0, PT, R20.reuse, 0x9, !P0 ;  /* 0x000000091400780c */ /* 0x040fe20004701670 */
[----:B------:R-:W-:Y:S01]  /*3650*/  @!P5 STG.E.U8 desc[UR36][R6.64+0x18], R11 ;  /* 0x0000180b0600d986 */ /* 0x000fe2000c101124 */
[----:B------:R-:W-:Y:S01]  /*3660*/  ISETP.LT.OR P5, PT, R20, 0x1, !P1 ;  /* 0x000000011400780c */ /* 0x000fe20004fa1670 */
[----:B0-----:R-:W-:Y:S01]  /*3670*/  @!P2 IMAD R3, R38, R22, RZ ;  /* 0x000000162603a224 */ /* 0x001fe200078e02ff */
[----:B------:R-:W-:Y:S01]  /*3680*/  ISETP.LT.OR P1, PT, R20, 0x9, !P1 ;  /* 0x000000091400780c */ /* 0x000fe20004f21670 */
[----:B------:R-:W-:Y:S01]  /*3690*/  @!P3 STG.E.U8 desc[UR36][R4.64+0x19], R39 ;  /* 0x000019270400b986 */ /* 0x000fe2000c101124 */
[----:B------:R-:W-:-:S03]  /*36a0*/  ISETP.GE.AND P3, PT, R58, 0x29, PT ;  /* 0x000000293a00780c */ /* 0x000fc60003f66270 */
[----:B------:R0:W-:Y:S01]  /*36b0*/  @!P2 STG.E.U8 desc[UR36][R4.64+0x18], R3 ;  /* 0x000018030400a986 */ /* 0x0001e2000c101124 */
[----:B------:R-:W-:Y:S01]  /*36c0*/  ISETP.GE.AND P2, PT, R58, 0x2a, PT ;  /* 0x0000002a3a00780c */ /* 0x000fe20003f46270 */
[----:B------:R-:W-:-:S04]  /*36d0*/  @!P4 IMAD R9, R40, R22, RZ ;  /* 0x000000162809c224 */ /* 0x000fc800078e02ff */
[-C--:B------:R-:W-:Y:S01]  /*36e0*/  @!P5 IMAD R41, R41, R22.reuse, RZ ;  /* 0x000000162929d224 */ /* 0x080fe200078e02ff */
[----:B------:R-:W-:Y:S01]  /*36f0*/  @!P4 STG.E.U8 desc[UR36][R6.64+0x20], R9 ;  /* 0x000020090600c986 */ /* 0x000fe2000c101124 */
[C---:B------:R-:W-:Y:S01]  /*3700*/  ISETP.LT.OR P4, PT, R20.reuse, 0x1, !P3 ;  /* 0x000000011400780c */ /* 0x040fe20005f81670 */
[-C--:B------:R-:W-:Y:S01]  /*3710*/  @!P1 IMAD R43, R43, R22.reuse, RZ ;  /* 0x000000162b2b9224 */ /* 0x080fe200078e02ff */
        /* <DEDUP_REMOVED lines=25> */
[----:B------:R1:W-:Y:S01]  /*38b0*/  @!P4 STG.E.U8 desc[UR36][R6.64+0x30], R9 ;  /* 0x000030090600c986 */ /* 0x0003e2000c101124 */
[C---:B------:R-:W-:Y:S01]  /*38c0*/  ISETP.LT.OR P4, PT, R20.reuse, 0x1, !P2 ;  /* 0x000000011400780c */ /* 0x040fe20005781670 */
[-C--:B------:R-:W-:Y:S01]  /*38d0*/  @!P0 IMAD R51, R51, R22.reuse, RZ ;  /* 0x0000001633338224 */ /* 0x080fe200078e02ff */
[C---:B------:R-:W-:Y:S01]  /*38e0*/  ISETP.LT.OR P2, PT, R20.reuse, 0x9, !P2 ;  /* 0x000000091400780c */ /* 0x040fe20005741670 */
[----:B------:R2:W-:Y:S01]  /*38f0*/  @!P5 STG.E.U8 desc[UR36][R6.64+0x31], R49 ;  /* 0x000031310600d986 */ /* 0x0005e2000c101124 */
[----:B------:R-:W-:Y:S01]  /*3900*/  ISETP.LT.OR P5, PT, R20, 0x1, !P3 ;  /* 0x000000011400780c */ /* 0x000fe20005fa1670 */
[-C--:B0-----:R-:W-:Y:S01]  /*3910*/  @!P1 IMAD R3, R50, R22.reuse, RZ ;  /* 0x0000001632039224 */ /* 0x081fe200078e02ff */
[----:B------:R-:W-:Y:S01]  /*3920*/  ISETP.LT.OR P3, PT, R20, 0x9, !P3 ;  /* 0x000000091400780c */ /* 0x000fe20005f61670 */
[----:B------:R2:W-:Y:S04]  /*3930*/  @!P0 STG.E.U8 desc[UR36][R4.64+0x31], R51 ;  /* 0x0000313304008986 */ /* 0x0005e8000c101124 */
[----:B------:R2:W-:Y:S02]  /*3940*/  @!P1 STG.E.U8 desc[UR36][R4.64+0x30], R3 ;  /* 0x0000300304009986 */ /* 0x0005e4000c101124 */
[----:B------:R-:W-:-:S02]  /*3950*/  @!P4 IMAD R11, R52, R22, RZ ;  /* 0x00000016340bc224 */ /* 0x000fc400078e02ff */
[-C--:B-1----:R-:W-:Y:S02]  /*3960*/  @!P2 IMAD R9, R54, R22.reuse, RZ ;  /* 0x000000163609a224 */ /* 0x082fe400078e02ff */
[-C--:B------:R-:W-:Y:S01]  /*3970*/  @!P5 IMAD R53, R53, R22.reuse, RZ ;  /* 0x000000163535d224 */ /* 0x080fe200078e02ff */
[----:B------:R2:W-:Y:S01]  /*3980*/  @!P4 STG.E.U8 desc[UR36][R6.64+0x38], R11 ;  /* 0x0000380b0600c986 */ /* 0x0005e2000c101124 */
[----:B------:R-:W-:-:S03]  /*3990*/  @!P3 IMAD R55, R55, R22, RZ ;  /* 0x000000163737b224 */ /* 0x000fc600078e02ff */
[----:B------:R2:W-:Y:S04]  /*39a0*/  @!P5 STG.E.U8 desc[UR36][R6.64+0x39], R53 ;  /* 0x000039350600d986 */ /* 0x0005e8000c101124 */
[----:B------:R2:W-:Y:S04]  /*39b0*/  @!P2 STG.E.U8 desc[UR36][R4.64+0x38], R9 ;  /* 0x000038090400a986 */ /* 0x0005e8000c101124 */
[----:B------:R2:W-:Y:S02]  /*39c0*/  @!P3 STG.E.U8 desc[UR36][R4.64+0x39], R55 ;  /* 0x000039370400b986 */ /* 0x0005e4000c101124 */
.L_x_94:
[----:B------:R-:W-:Y:S05]  /*39d0*/  BSYNC B0 ;  /* 0x0000000000007941 */ /* 0x000fea0003800000 */
.L_x_28:
[----:B------:R-:W-:Y:S01]  /*39e0*/  ULDC UR4, c[0x0][0xc] ;  /* 0x0000030000047ab9 */ /* 0x000fe20000000800 */
[----:B------:R-:W-:Y:S01]  /*39f0*/  ULDC UR5, c[0x0][0x10] ;  /* 0x0000040000057ab9 */ /* 0x000fe20000000800 */
[----:B-12---:R-:W1:Y:S01]  /*3a00*/  LDC R3, c[0x0][0x14] ;  /* 0x00000500ff037b82 */ /* 0x006e620000000800 */
[----:B------:R-:W-:Y:S01]  /*3a10*/  UIMAD.WIDE.U32 UR4, UR4, UR5, URZ ;  /* 0x00000005040472a5 */ /* 0x000fe2000f8e003f */
[----:B------:R-:W-:Y:S01]  /*3a20*/  PRMT R0, RZ, 0x7610, R0 ;  /* 0x00007610ff007816 */ /* 0x000fe20000000000 */
[----:B------:R-:W-:Y:S02]  /*3a30*/  IMAD.MOV.U32 R58, RZ, RZ, -0x1 ;  /* 0xffffffffff3a7424 */ /* 0x000fe400078e00ff */
[----:B------:R-:W-:Y:S02]  /*3a40*/  IMAD.MOV.U32 R59, RZ, RZ, -0x1 ;  /* 0xffffffffff3b7424 */ /* 0x000fe400078e00ff */
[----:B-1----:R-:W-:-:S04]  /*3a50*/  IMAD.WIDE.U32 R16, R3, UR4, R16 ;  /* 0x0000000403107c25 */ /* 0x002fc8000f8e0010 */
[----:B------:R-:W-:Y:S01]  /*3a60*/  IMAD R3, R3, UR5, RZ ;  /* 0x0000000503037c24 */ /* 0x000fe2000f8e02ff */
[----:B------:R-:W-:Y:S02]  /*3a70*/  ULDC.64 UR4, c[0x0][0x650] ;  /* 0x0001940000047ab9 */ /* 0x000fe40000000a00 */
[----:B------:R-:W-:Y:S01]  /*3a80*/  ISETP.GE.U32.AND P0, PT, R16, UR4, PT ;  /* 0x0000000410007c0c */ /* 0x000fe2000bf06070 */
[----:B------:R-:W-:-:S05]  /*3a90*/  IMAD.IADD R17, R17, 0x1, R3 ;  /* 0x0000000111117824 */ /* 0x000fca00078e0203 */
[----:B------:R-:W-:-:S13]  /*3aa0*/  ISETP.GE.U32.AND.EX P0, PT, R17, UR5, PT, P0 ;  /* 0x0000000511007c0c */ /* 0x000fda000bf06100 */
[----:B------:R-:W-:Y:S05]  /*3ab0*/  @P0 BRA `(.L_x_95) ;  /* 0x0000000400640947 */ /* 0x000fea0003800000 */
[----:B------:R-:W1:Y:S01]  /*3ac0*/  S2R R12, SR_CTAID.X ;  /* 0x00000000000c7919 */ /* 0x000e620000002500 */
[----:B------:R-:W2:Y:S01]  /*3ad0*/  LDC.64 R10, c[0x0][0x628] ;  /* 0x00018a00ff0a7b82 */ /* 0x000ea20000000a00 */
[----:B------:R-:W-:Y:S01]  /*3ae0*/  ULDC UR4, c[0x0][0x150] ;  /* 0x0000540000047ab9 */ /* 0x000fe20000000800 */
[----:B------:R-:W-:Y:S01]  /*3af0*/  IMAD.MOV.U32 R8, RZ, RZ, R16 ;  /* 0x000000ffff087224 */ /* 0x000fe200078e0010 */
[----:B------:R-:W3:Y:S01]  /*3b00*/  S2R R24, SR_CTAID.Y ;  /* 0x0000000000187919 */ /* 0x000ee20000002600 */
[----:B------:R-:W-:-:S04]  /*3b10*/  IMAD.MOV.U32 R9, RZ, RZ, R17 ;  /* 0x000000ffff097224 */ /* 0x000fc800078e0011 */
[----:B------:R-:W0:Y:S08]  /*3b20*/  LDC R21, c[0x0][0x144] ;  /* 0x00005100ff157b82 */ /* 0x000e300000000800 */
[----:B------:R-:W0:Y:S08]  /*3b30*/  LDC R0, c[0x0][0x630] ;  /* 0x00018c00ff007b82 */ /* 0x000e300000000800 */
[----:B------:R-:W0:Y:S01]  /*3b40*/  LDC.64 R14, c[0x0][0x620] ;  /* 0x00018800ff0e7b82 */ /* 0x000e220000000a00 */
[----:B--2---:R-:W-:-:S04]  /*3b50*/  ISETP.NE.U32.AND P0, PT, R10, RZ, PT ;  /* 0x000000ff0a00720c */ /* 0x004fc80003f05070 */
[----:B------:R-:W-:Y:S02]  /*3b60*/  ISETP.NE.AND.EX P0, PT, R11, RZ, PT, P0 ;  /* 0x000000ff0b00720c */ /* 0x000fe40003f05300 */
[----:B-1----:R-:W-:-:S05]  /*3b70*/  I2FP.F32.U32 R3, R12 ;  /* 0x0000000c00037245 */ /* 0x002fca0000201000 */
[----:B------:R-:W-:-:S04]  /*3b80*/  FMUL R3, R3, UR4 ;  /* 0x0000000403037c20 */ /* 0x000fc80008400000 */
[----:B------:R1:W2:Y:S02]  /*3b90*/  F2I.U32.TRUNC.NTZ R20, R3 ;  /* 0x0000000300147305 */ /* 0x0002a4000020f000 */
[----:B---3--:R-:W-:Y:S05]  /*3ba0*/  @!P0 BRA `(.L_x_96) ;  /* 0x0000000000288947 */ /* 0x008fea0003800000 */
[----:B-1----:R-:W1:Y:S02]  /*3bb0*/  LDC R3, c[0x0][0x634] ;  /* 0x00018d00ff037b82 */ /* 0x002e640000000800 */
[----:B-1----:R-:W-:-:S05]  /*3bc0*/  IADD3 R3, P0, R16, R3, RZ ;  /* 0x0000000310037210 */ /* 0x002fca0007f1e0ff */
[----:B------:R-:W-:-:S04]  /*3bd0*/  IMAD.X R13, RZ, RZ, R17, P0 ;  /* 0x000000ffff0d7224 */ /* 0x000fc800000e0611 */
[----:B0---4-:R-:W-:-:S04]  /*3be0*/  IMAD.WIDE.U32 R4, R13, R10, RZ ;  /* 0x0000000a0d047225 */ /* 0x011fc800078e00ff */
[----:B------:R-:W-:-:S04]  /*3bf0*/  IMAD.WIDE.U32 R6, P0, R3, R11, R4 ;  /* 0x0000000b03067225 */ /* 0x000fc80007800004 */
[----:B------:R-:W-:-:S04]  /*3c00*/  IMAD.WIDE.U32 R4, R3, R10, RZ ;  /* 0x0000000a03047225 */ /* 0x000fc800078e00ff */
[----:B------:R-:W-:Y:S01]  /*3c10*/  IMAD.X R9, RZ, RZ, RZ, P0 ;  /* 0x000000ffff097224 */ /* 0x000fe200000e06ff */
[----:B------:R-:W-:Y:S01]  /*3c20*/  IADD3 RZ, P0, R5, R6, RZ ;  /* 0x0000000605ff7210 */ /* 0x000fe20007f1e0ff */
[----:B------:R-:W-:-:S04]  /*3c30*/  IMAD.MOV.U32 R8, RZ, RZ, R7 ;  /* 0x000000ffff087224 */ /* 0x000fc800078e0007 */
[----:B------:R-:W-:-:S08]  /*3c40*/  IMAD.WIDE.U32.X R8, R13, R11, R8, P0 ;  /* 0x0000000b0d087225 */ /* 0x000fd000000e0408 */
.L_x_96:
[----:B------:R-:W3:Y:S01]  /*3c50*/  LDC.64 R30, c[0x0][0x640] ;  /* 0x00019000ff1e7b82 */ /* 0x000ee20000000a00 */
[-CC-:B0-----:R-:W-:Y:S01]  /*3c60*/  SHF.R.U64 R59, R8, R0.reuse, R9.reuse ;  /* 0x00000000083b7219 */ /* 0x181fe20000001209 */
[----:B--2---:R-:W-:Y:S01]  /*3c70*/  IMAD.MOV R20, RZ, RZ, -R20 ;  /* 0x000000ffff147224 */ /* 0x004fe200078e0a14 */
[----:B------:R-:W-:Y:S01]  /*3c80*/  SHF.R.U32.HI R0, RZ, R0, R9 ;  /* 0x00000000ff007219 */ /* 0x000fe20000011609 */
[----:B------:R-:W-:Y:S01]  /*3c90*/  ULDC UR4, c[0x0][0x154] ;  /* 0x0000550000047ab9 */ /* 0x000fe20000000800 */
[----:B-1----:R-:W-:Y:S01]  /*3ca0*/  IADD3 R3, P0, RZ, -R59, RZ ;  /* 0x8000003bff037210 */ /* 0x002fe20007f1e0ff */
[----:B------:R-:W-:Y:S02]  /*3cb0*/  IMAD R26, R21, R20, R12 ;  /* 0x00000014151a7224 */ /* 0x000fe400078e020c */
[----:B------:R-:W0:Y:S01]  /*3cc0*/  LDC R6, c[0x0][0x618] ;  /* 0x00018600ff067b82 */ /* 0x000e220000000800 */
[----:B------:R-:W-:Y:S02]  /*3cd0*/  IMAD.MOV.U32 R7, RZ, RZ, 0x1 ;  /* 0x00000001ff077424 */ /* 0x000fe400078e00ff */
[----:B----4-:R-:W-:-:S04]  /*3ce0*/  IMAD.X R5, RZ, RZ, ~R0, P0 ;  /* 0x000000ffff057224 */ /* 0x010fc800000e0e00 */
[-C--:B------:R-:W-:Y:S01]  /*3cf0*/  IMAD R0, R5, R14.reuse, RZ ;  /* 0x0000000e05007224 */ /* 0x080fe200078e02ff */
[----:B------:R-:W1:Y:S01]  /*3d00*/  LDC R8, c[0x0][0x608] ;  /* 0x00018200ff087b82 */ /* 0x000e620000000800 */
[----:B------:R-:W-:-:S04]  /*3d10*/  IMAD.WIDE.U32 R4, R3, R14, R16 ;  /* 0x0000000e03047225 */ /* 0x000fc800078e0010 */
[----:B------:R-:W-:Y:S01]  /*3d20*/  IMAD R3, R3, R15, R0 ;  /* 0x0000000f03037224 */ /* 0x000fe200078e0200 */
[----:B------:R-:W-:Y:S02]  /*3d30*/  I2FP.F32.U32 R0, R24 ;  /* 0x0000001800007245 */ /* 0x000fe40000201000 */
[----:B------:R-:W2:Y:S01]  /*3d40*/  LDC R28, c[0x0][0x658] ;  /* 0x00019600ff1c7b82 */ /* 0x000ea20000000800 */
[----:B------:R-:W-:Y:S01]  /*3d50*/  IMAD.IADD R3, R5, 0x1, R3 ;  /* 0x0000000105037824 */ /* 0x000fe200078e0203 */
[----:B---3--:R-:W-:Y:S01]  /*3d60*/  ISETP.NE.U32.AND P0, PT, R30, RZ, PT ;  /* 0x000000ff1e00720c */ /* 0x008fe20003f05070 */
[----:B------:R-:W-:Y:S01]  /*3d70*/  FMUL R0, R0, UR4 ;  /* 0x0000000400007c20 */ /* 0x000fe20008400000 */
[----:B------:R-:W-:Y:S02]  /*3d80*/  IMAD.MOV.U32 R5, RZ, RZ, -0x1 ;  /* 0xffffffffff057424 */ /* 0x000fe400078e00ff */
[----:B------:R-:W-:Y:S01]  /*3d90*/  ISETP.NE.AND.EX P0, PT, R31, RZ, PT, P0 ;  /* 0x000000ff1f00720c */ /* 0x000fe20003f05300 */
[----:B------:R3:W4:Y:S01]  /*3da0*/  F2I.U32.TRUNC.NTZ R13, R0 ;  /* 0x00000000000d7305 */ /* 0x000722000020f000 */
[----:B------:R-:W3:Y:S01]  /*3db0*/  LDC R15, c[0x0][0x148] ;  /* 0x00005200ff0f7b82 */ /* 0x000ee20000000800 */
[----:B0-----:R-:W-:-:S02]  /*3dc0*/  SHF.R.U64 R12, R4, R6, R3 ;  /* 0x00000006040c7219 */ /* 0x001fc40000001203 */
[----:B------:R-:W-:-:S05]  /*3dd0*/  SHF.R.U32.HI R3, RZ, R6, R3 ;  /* 0x00000006ff037219 */ /* 0x000fca0000011603 */
[----:B------:R-:W0:Y:S01]  /*3de0*/  LDC R20, c[0x0][0x600] ;  /* 0x00018000ff147b82 */ /* 0x000e220000000800 */
[-CC-:B-1----:R-:W-:Y:S02]  /*3df0*/  SHF.R.U64 R10, R12, R8.reuse, R3.reuse ;  /* 0x000000080c0a7219 */ /* 0x182fe40000001203 */
[----:B------:R-:W-:-:S05]  /*3e00*/  SHF.R.U32.HI R3, RZ, R8, R3 ;  /* 0x00000008ff037219 */ /* 0x000fca0000011603 */
[----:B------:R-:W1:Y:S01]  /*3e10*/  LDC R21, c[0x0][0x648] ;  /* 0x00019200ff157b82 */ /* 0x000e620000000800 */
[-C--:B--2---:R-:W-:Y:S02]  /*3e20*/  SHF.L.U32 R4, R5, R28.reuse, RZ ;  /* 0x0000001c05047219 */ /* 0x084fe400000006ff */
[-CC-:B------:R-:W-:Y:S02]  /*3e30*/  SHF.R.U64 R14, R10, R28.reuse, R3.reuse ;  /* 0x0000001c0a0e7219 */ /* 0x180fe40000001203 */
[----:B------:R-:W-:Y:S02]  /*3e40*/  SHF.R.U32.HI R5, RZ, R28, R3 ;  /* 0x0000001cff057219 */ /* 0x000fe40000011603 */
[----:B------:R-:W-:Y:S01]  /*3e50*/  LOP3.LUT R57, RZ, R4, RZ, 0x33, !PT ;  /* 0x00000004ff397212 */ /* 0x000fe200078e33ff */
[----:B------:R-:W2:Y:S01]  /*3e60*/  LDC R25, c[0x0][0x638] ;  /* 0x00018e00ff197b82 */ /* 0x000ea20000000800 */
[----:B------:R-:W-:Y:S01]  /*3e70*/  SHF.L.U32 R28, R7, R28, RZ ;  /* 0x0000001c071c7219 */ /* 0x000fe200000006ff */
[----:B------:R-:W-:-:S06]  /*3e80*/  IMAD.MOV.U32 R4, RZ, RZ, R14 ;  /* 0x000000ffff047224 */ /* 0x000fcc00078e000e */
[----:B------:R-:W0:Y:S01]  /*3e90*/  LDC R27, c[0x0][0x610] ;  /* 0x00018400ff1b7b82 */ /* 0x000e220000000800 */
[----:B----4-:R-:W-:Y:S05]  /*3ea0*/  @!P0 BRA `(.L_x_97) ;  /* 0x0000000000288947 */ /* 0x010fea0003800000 */
[----:B------:R-:W4:Y:S02]  /*3eb0*/  LDC R3, c[0x0][0x64c] ;  /* 0x00019300ff037b82 */ /* 0x000f240000000800 */
[----:B----4-:R-:W-:-:S05]  /*3ec0*/  IADD3 R3, P0, R14, R3, RZ ;  /* 0x000000030e037210 */ /* 0x010fca0007f1e0ff */
        /* <DEDUP_REMOVED lines=8> */
.L_x_97:
[----:B------:R-:W-:Y:S01]  /*3f50*/  ISETP.NE.AND P0, PT, R2, 0x1, PT ;  /* 0x000000010200780c */ /* 0x000fe20003f05270 */
[----:B------:R-:W-:Y:S01]  /*3f60*/  IMAD.MOV R13, RZ, RZ, -R13 ;  /* 0x000000ffff0d7224 */ /* 0x000fe200078e0a0d */
[----:B-1-3--:R-:W-:Y:S01]  /*3f70*/  SHF.R.U64 R0, R4, R21, R5 ;  /* 0x0000001504007219 */ /* 0x00afe20000001205 */
[----:B0-----:R-:W-:Y:S01]  /*3f80*/  VIADD R5, R20, 0xffffffff ;  /* 0xffffffff14057836 */ /* 0x001fe20000000000 */
[----:B------:R-:W-:-:S03]  /*3f90*/  LOP3.LUT R57, R10, R57, RZ, 0xc0, !PT ;  /* 0x000000390a397212 */ /* 0x000fc600078ec0ff */
[----:B------:R-:W-:Y:S01]  /*3fa0*/  IMAD.MOV R3, RZ, RZ, -R0 ;  /* 0x000000ffff037224 */ /* 0x000fe200078e0a00 */
[----:B------:R-:W-:Y:S01]  /*3fb0*/  LOP3.LUT R5, R12, R5, RZ, 0xc0, !PT ;  /* 0x000000050c057212 */ /* 0x000fe200078ec0ff */
[----:B------:R-:W-:Y:S02]  /*3fc0*/  IMAD R57, R28, R0, R57 ;  /* 0x000000001c397224 */ /* 0x000fe400078e0239 */
[----:B--2---:R-:W-:Y:S02]  /*3fd0*/  IMAD R0, R3, R25, R14 ;  /* 0x0000001903007224 */ /* 0x004fe400078e020e */
[----:B------:R-:W-:Y:S02]  /*3fe0*/  @P0 IMAD R26, R15, R13, R24 ;  /* 0x0000000d0f1a0224 */ /* 0x000fe400078e0218 */
[----:B------:R-:W-:Y:S02]  /*3ff0*/  IMAD R4, R0, R20, R5 ;  /* 0x0000001400047224 */ /* 0x000fe400078e0205 */
[----:B------:R-:W-:-:S02]  /*4000*/  IMAD R57, R57, R27, R26 ;  /* 0x0000001b39397224 */ /* 0x000fc400078e021a */
[----:B------:R-:W-:-:S03]  /*4010*/  IMAD.MOV.U32 R3, RZ, RZ, 0x1 ;  /* 0x00000001ff037424 */ /* 0x000fc600078e00ff */
[----:B------:R-:W-:Y:S02]  /*4020*/  SEL R58, R4, R57, !P0 ;  /* 0x00000039043a7207 */ /* 0x000fe40004000000 */
[----:B------:R-:W-:Y:S02]  /*4030*/  PRMT R0, R3, 0x7610, R0 ;  /* 0x0000761003007816 */ /* 0x000fe40000000000 */
[----:B------:R-:W-:-:S07]  /*4040*/  SEL R57, R57, R4, !P0 ;  /* 0x0000000439397207 */ /* 0x000fce0004000000 */
.L_x_95:
[----:B------:R-:W-:-:S13]  /*4050*/  LOP3.LUT P0, RZ, R0, 0xff, RZ, 0xc0, !PT ;  /* 0x000000ff00ff7812 */ /* 0x000fda000780c0ff */
[----:B------:R-:W-:Y:S05]  /*4060*/  @P0 BRA `(.L_x_98) ;  /* 0xffffffcc00bc0947 */ /* 0x000fea000383ffff */
[----:B------:R-:W-:Y:S05]  /*4070*/  EXIT ;  /* 0x000000000000794d */ /* 0x000fea0003800000 */
.L_x_3:
[----:B0-----:R-:W-:Y:S01]  /*4080*/  ULDC.64 UR4, c[0x0][0x650] ;  /* 0x0001940000047ab9 */ /* 0x001fe20000000a00 */
        /* <DEDUP_REMOVED lines=25> */
.L_x_100:
[--C-:B------:R-:W-:Y:S01]  /*4220*/  SHF.R.U64 R12, R10, R14, R11.reuse ;  /* 0x0000000e0a0c7219 */ /* 0x100fe2000000120b */
[----:B------:R-:W0:Y:S01]  /*4230*/  LDC R22, c[0x0][0x618] ;  /* 0x00018600ff167b82 */ /* 0x000e220000000800 */
[----:B------:R-:W-:Y:S01]  /*4240*/  I2FP.F32.U32 R6, R4 ;  /* 0x0000000400067245 */ /* 0x000fe20000201000 */
[----:B------:R-:W-:Y:S01]  /*4250*/  ULDC UR4, c[0x0][0x150] ;  /* 0x0000540000047ab9 */ /* 0x000fe20000000800 */
[----:B------:R-:W-:Y:S02]  /*4260*/  SHF.R.U32.HI R5, RZ, R14, R11 ;  /* 0x0000000eff057219 */ /* 0x000fe4000001160b */
[----:B------:R-:W-:Y:S01]  /*4270*/  IADD3 R9, P0, RZ, -R12, RZ ;  /* 0x8000000cff097210 */ /* 0x000fe20007f1e0ff */
[----:B------:R-:W-:Y:S01]  /*4280*/  FMUL R11, R6, UR4 ;  /* 0x00000004060b7c20 */ /* 0x000fe20008400000 */
[----:B------:R-:W-:Y:S01]  /*4290*/  ULDC UR4, c[0x0][0x154] ;  /* 0x0000550000047ab9 */ /* 0x000fe20000000800 */
[----:B------:R-:W1:Y:S02]  /*42a0*/  LDC.64 R24, c[0x0][0x640] ;  /* 0x00019000ff187b82 */ /* 0x000e640000000a00 */
[----:B------:R-:W-:-:S02]  /*42b0*/  IMAD.X R5, RZ, RZ, ~R5, P0 ;  /* 0x000000ffff057224 */ /* 0x000fc400000e0e05 */
[----:B------:R-:W2:Y:S01]  /*42c0*/  F2I.U32.TRUNC.NTZ R11, R11 ;  /* 0x0000000b000b7305 */ /* 0x000ea2000020f000 */
[----:B------:R-:W-:-:S03]  /*42d0*/  IMAD.WIDE.U32 R6, R9, R20, R16 ;  /* 0x0000001409067225 */ /* 0x000fc600078e0010 */
[----:B------:R-:W3:Y:S01]  /*42e0*/  LDC R13, c[0x0][0x144] ;  /* 0x00005100ff0d7b82 */ /* 0x000ee20000000800 */
[----:B------:R-:W-:-:S04]  /*42f0*/  IMAD R8, R5, R20, RZ ;  /* 0x0000001405087224 */ /* 0x000fc800078e02ff */
[----:B------:R-:W-:Y:S02]  /*4300*/  IMAD R5, R9, R21, R8 ;  /* 0x0000001509057224 */ /* 0x000fe400078e0208 */
[----:B------:R-:W-:Y:S01]  /*4310*/  IMAD.MOV.U32 R8, RZ, RZ, -0x1 ;  /* 0xffffffffff087424 */ /* 0x000fe200078e00ff */
[----:B------:R-:W4:Y:S01]  /*4320*/  LDC R14, c[0x0][0x608] ;  /* 0x00018200ff0e7b82 */ /* 0x000f220000000800 */
[----:B------:R-:W-:Y:S01]  /*4330*/  IMAD.IADD R5, R7, 0x1, R5 ;  /* 0x0000000107057824 */ /* 0x000fe200078e0205 */
[----:B------:R-:W-:-:S04]  /*4340*/  I2FP.F32.U32 R7, R3 ;  /* 0x0000000300077245 */ /* 0x000fc80000201000 */
[-C--:B0-----:R-:W-:Y:S01]  /*4350*/  SHF.R.U64 R10, R6, R22.reuse, R5 ;  /* 0x00000016060a7219 */ /* 0x081fe20000001205 */
[----:B--2---:R-:W-:Y:S01]  /*4360*/  IMAD.MOV R6, RZ, RZ, -R11 ;  /* 0x000000ffff067224 */ /* 0x004fe200078e0a0b */
[----:B------:R-:W0:Y:S01]  /*4370*/  LDC R9, c[0x0][0x658] ;  /* 0x00019600ff097b82 */ /* 0x000e220000000800 */
[----:B-1----:R-:W-:Y:S01]  /*4380*/  ISETP.NE.U32.AND P0, PT, R24, RZ, PT ;  /* 0x000000ff1800720c */ /* 0x002fe20003f05070 */
[----:B------:R-:W-:Y:S01]  /*4390*/  FMUL R7, R7, UR4 ;  /* 0x0000000407077c20 */ /* 0x000fe20008400000 */
[----:B------:R-:W-:Y:S02]  /*43a0*/  SHF.R.U32.HI R5, RZ, R22, R5 ;  /* 0x00000016ff057219 */ /* 0x000fe40000011605 */
[----:B------:R-:W-:-:S03]  /*43b0*/  ISETP.NE.AND.EX P0, PT, R25, RZ, PT, P0 ;  /* 0x000000ff1900720c */ /* 0x000fc60003f05300 */
[----:B------:R-:W1:Y:S01]  /*43c0*/  LDC R20, c[0x0][0x148] ;  /* 0x00005200ff147b82 */ /* 0x000e620000000800 */
[----:B---3--:R-:W-:Y:S02]  /*43d0*/  IMAD R23, R13, R6, R4 ;  /* 0x000000060d177224 */ /* 0x008fe400078e0204 */
[----:B------:R-:W-:-:S05]  /*43e0*/  IMAD.MOV.U32 R6, RZ, RZ, 0x1 ;  /* 0x00000001ff067424 */ /* 0x000fca00078e00ff */
[----:B------:R-:W2:Y:S01]  /*43f0*/  LDC R21, c[0x0][0x600] ;  /* 0x00018000ff157b82 */ /* 0x000ea20000000800 */
[-CC-:B----4-:R-:W-:Y:S02]  /*4400*/  SHF.R.U64 R13, R10, R14.reuse, R5.reuse ;  /* 0x0000000e0a0d7219 */ /* 0x190fe40000001205 */
[----:B------:R-:W-:Y:S02]  /*4410*/  SHF.R.U32.HI R4, RZ, R14, R5 ;  /* 0x0000000eff047219 */ /* 0x000fe40000011605 */
[----:B------:R3:W4:Y:S03]  /*4420*/  F2I.U32.TRUNC.NTZ R14, R7 ;  /* 0x00000007000e7305 */ /* 0x000726000020f000 */
[----:B------:R-:W1:Y:S01]  /*4430*/  LDC R26, c[0x0][0x648] ;  /* 0x00019200ff1a7b82 */ /* 0x000e620000000800 */
[-C--:B0-----:R-:W-:Y:S02]  /*4440*/  SHF.R.U64 R15, R13, R9.reuse, R4 ;  /* 0x000000090d0f7219 */ /* 0x081fe40000001204 */
[----:B------:R-:W-:-:S02]  /*4450*/  SHF.L.U32 R8, R8, R9, RZ ;  /* 0x0000000908087219 */ /* 0x000fc400000006ff */
[-C--:B------:R-:W-:Y:S01]  /*4460*/  SHF.R.U32.HI R5, RZ, R9.reuse, R4 ;  /* 0x00000009ff057219 */ /* 0x080fe20000011604 */
[----:B------:R-:W-:Y:S01]  /*4470*/  IMAD.MOV.U32 R4, RZ, RZ, R15 ;  /* 0x000000ffff047224 */ /* 0x000fe200078e000f */
[----:B------:R-:W-:Y:S01]  /*4480*/  SHF.L.U32 R22, R6, R9, RZ ;  /* 0x0000000906167219 */ /* 0x000fe200000006ff */
[----:B------:R-:W0:Y:S01]  /*4490*/  LDC R27, c[0x0][0x638] ;  /* 0x00018e00ff1b7b82 */ /* 0x000e220000000800 */
[----:B------:R-:W-:-:S07]  /*44a0*/  LOP3.LUT R28, RZ, R8, RZ, 0x33, !PT ;  /* 0x00000008ff1c7212 */ /* 0x000fce00078e33ff */
        /* <DEDUP_REMOVED lines=12> */
.L_x_101:
[----:B------:R-:W-:Y:S01]  /*4570*/  ISETP.NE.AND P0, PT, R2, 0x1, PT ;  /* 0x000000010200780c */ /* 0x000fe20003f05270 */
[----:B--2---:R-:W-:Y:S01]  /*4580*/  VIADD R7, R21, 0xffffffff ;  /* 0xffffffff15077836 */ /* 0x004fe20000000000 */
[----:B-1----:R-:W-:Y:S01]  /*4590*/  SHF.R.U64 R5, R4, R26, R5 ;  /* 0x0000001a04057219 */ /* 0x002fe20000001205 */
[----:B------:R-:W-:Y:S01]  /*45a0*/  IMAD.MOV R14, RZ, RZ, -R14 ;  /* 0x000000ffff0e7224 */ /* 0x000fe200078e0a0e */
[----:B------:R-:W-:Y:S01]  /*45b0*/  LOP3.LUT R4, R13, R28, RZ, 0xc0, !PT ;  /* 0x0000001c0d047212 */ /* 0x000fe200078ec0ff */
[----:B------:R-:W-:Y:S01]  /*45c0*/  IMAD.MOV.U32 R8, RZ, RZ, R12 ;  /* 0x000000ffff087224 */ /* 0x000fe200078e000c */
[----:B------:R-:W-:Y:S01]  /*45d0*/  LOP3.LUT R10, R10, R7, RZ, 0xc0, !PT ;  /* 0x000000070a0a7212 */ /* 0x000fe200078ec0ff */
[----:B------:R-:W-:Y:S02]  /*45e0*/  IMAD.MOV R6, RZ, RZ, -R5 ;  /* 0x000000ffff067224 */ /* 0x000fe400078e0a05 */
[----:B------:R-:W-:-:S04]  /*45f0*/  IMAD R4, R22, R5, R4 ;  /* 0x0000000516047224 */ /* 0x000fc800078e0204 */
[----:B------:R-:W-:Y:S02]  /*4600*/  @P0 IMAD R23, R20, R14, R3 ;  /* 0x0000000e14170224 */ /* 0x000fe400078e0203 */
[----:B0-----:R-:W-:Y:S02]  /*4610*/  IMAD R3, R6, R27, R15 ;  /* 0x0000001b06037224 */ /* 0x001fe400078e020f */
[----:B------:R-:W-:Y:S02]  /*4620*/  IMAD R7, R4, R29, R23 ;  /* 0x0000001d04077224 */ /* 0x000fe400078e0217 */
[----:B------:R-:W-:Y:S02]  /*4630*/  IMAD R4, R3, R21, R10 ;  /* 0x0000001503047224 */ /* 0x000fe400078e020a */
[----:B------:R-:W-:-:S03]  /*4640*/  IMAD.MOV.U32 R6, RZ, RZ, 0x1 ;  /* 0x00000001ff067424 */ /* 0x000fc600078e00ff */
[----:B------:R-:W-:Y:S02]  /*4650*/  SEL R9, R4, R7, !P0 ;  /* 0x0000000704097207 */ /* 0x000fe40004000000 */
[----:B------:R-:W-:-:S07]  /*4660*/  SEL R7, R7, R4, !P0 ;  /* 0x0000000407077207 */ /* 0x000fce0004000000 */
.L_x_99:
[----:B------:R-:W-:-:S08]  /*4670*/  NOP ;  /* 0x0000000000007918 */ /* 0x000fd00000000000 */
[----:B------:R-:W0:-:S00]  /*4680*/  USETMAXREG.DEALLOC.CTAPOOL 0x28 ;  /* 0x00000028000079c8 */ /* 0x000e0000080e0500 */
[----:B0-----:R-:W-:-:S13]  /*4690*/  ISETP.NE.AND P0, PT, R0, RZ, PT ;  /* 0x000000ff0000720c */ /* 0x001fda0003f05270 */
[----:B------:R-:W-:Y:S05]  /*46a0*/  @P0 EXIT ;  /* 0x000000000000094d */ /* 0x000fea0003800000 */
[----:B------:R-:W-:Y:S01]  /*46b0*/  LOP3.LUT P0, RZ, R6, 0xff, RZ, 0xc0, !PT ;  /* 0x000000ff06ff7812 */ /* 0x000fe2000780c0ff */
[----:B------:R-:W-:Y:S02]  /*46c0*/  IMAD.MOV.U32 R0, RZ, RZ, 0x1 ;  /* 0x00000001ff007424 */ /* 0x000fe400078e00ff */
[----:B------:R-:W-:-:S10]  /*46d0*/  IMAD.MOV.U32 R12, RZ, RZ, RZ ;  /* 0x000000ffff0c7224 */ /* 0x000fd400078e00ff */
[----:B------:R-:W-:Y:S05]  /*46e0*/  @!P0 BRA `(.L_x_102) ;  /* 0x0000000c00308947 */ /* 0x000fea0003800000 */
[----:B------:R-:W0:Y:S01]  /*46f0*/  LDC R0, c[0x0][0x28c] ;  /* 0x0000a300ff007b82 */ /* 0x000e220000000800 */
[----:B------:R-:W-:Y:S01]  /*4700*/  ULDC UR5, c[0x0][0x600] ;  /* 0x0001800000057ab9 */ /* 0x000fe20000000800 */
[----:B------:R-:W-:Y:S01]  /*4710*/  ULDC UR4, c[0x0][0xc] ;  /* 0x0000030000047ab9 */ /* 0x000fe20000000800 */
[----:B------:R-:W-:Y:S01]  /*4720*/  UIADD3 UR16, UR5, -0x1, URZ ;  /* 0xffffffff05107890 */ /* 0x000fe2000fffe03f */
[C---:B------:R-:W-:Y:S01]  /*4730*/  LOP3.LUT P2, RZ, R18.reuse, 0x7f, RZ, 0xc0, !PT ;  /* 0x0000007f12ff7812 */ /* 0x040fe2000784c0ff */
[----:B------:R-:W-:Y:S01]  /*4740*/  ULDC UR6, c[0x0][0x658] ;  /* 0x0001960000067ab9 */ /* 0x000fe20000000800 */
[----:B------:R-:W-:Y:S01]  /*4750*/  ULDC UR5, c[0x0][0x10] ;  /* 0x0000040000057ab9 */ /* 0x000fe20000000800 */
[----:B------:R-:W-:Y:S01]  /*4760*/  UMOV UR7, 0xffffffff ;  /* 0xffffffff00077882 */ /* 0x000fe20000000000 */
[----:B------:R-:W-:Y:S01]  /*4770*/  UMOV UR8, 0x1 ;  /* 0x0000000100087882 */ /* 0x000fe20000000000 */
[----:B------:R-:W-:Y:S01]  /*4780*/  UIMAD.WIDE.U32 UR4, UR4, UR5, URZ ;  /* 0x00000005040472a5 */ /* 0x000fe2000f8e003f */
[----:B------:R-:W-:Y:S01]  /*4790*/  LOP3.LUT P0, RZ, R18, 0x1f, RZ, 0xc0, !PT ;  /* 0x0000001f12ff7812 */ /* 0x000fe2000780c0ff */
[----:B------:R-:W-:Y:S01]  /*47a0*/  USHF.L.U32 UR7, UR7, UR6, URZ ;  /* 0x0000000607077299 */ /* 0x000fe2000800063f */
[----:B------:R-:W-:Y:S01]  /*47b0*/  BSSY B0, `(.L_x_102) ;  /* 0x00000bf000007945 */ /* 0x000fe20003800000 */
[----:B------:R-:W-:Y:S01]  /*47c0*/  USHF.L.U32 UR18, UR8, UR6, URZ ;  /* 0x0000000608127299 */ /* 0x000fe2000800063f */
[----:B------:R-:W-:Y:S01]  /*47d0*/  IMAD.MOV.U32 R13, RZ, RZ, 0x1 ;  /* 0x00000001ff0d7424 */ /* 0x000fe200078e00ff */
[----:B------:R-:W-:Y:S01]  /*47e0*/  LOP3.LUT R11, R19, 0x2, RZ, 0xfc, !PT ;  /* 0x00000002130b7812 */ /* 0x000fe200078efcff */
[----:B------:R-:W-:Y:S01]  /*47f0*/  ULDC UR6, c[0x0][0x14] ;  /* 0x0000050000067ab9 */ /* 0x000fe20000000800 */
[----:B------:R-:W-:Y:S01]  /*4800*/  PLOP3.LUT P0, PT, P0, P2, PT, 0x8a, 0x0 ;  /* 0x000000000000781c */ /* 0x000fe20000705172 */
[----:B------:R-:W-:Y:S01]  /*4810*/  UIMAD.WIDE.U32 UR20, UR4, UR6, URZ ;  /* 0x00000006041472a5 */ /* 0x000fe2000f8e003f */
[----:B------:R-:W-:Y:S01]  /*4820*/  IMAD.MOV.U32 R12, RZ, RZ, RZ ;  /* 0x000000ffff0c7224 */ /* 0x000fe200078e00ff */
[----:B------:R-:W-:-:S02]  /*4830*/  UIMAD UR13, UR5, UR6, URZ ;  /* 0x00000006050d72a4 */ /* 0x000fc4000f8e023f */
[----:B------:R-:W-:Y:S01]  /*4840*/  ULOP3.LUT UR17, URZ, UR7, URZ, 0x33, !UPT ;  /* 0x000000073f117292 */ /* 0x000fe2000f8e333f */
[----:B0-----:R-:W-:Y:S01]  /*4850*/  VIADD R0, R0, 0x7f ;  /* 0x0000007f00007836 */ /* 0x001fe20000000000 */
[----:B------:R-:W-:Y:S01]  /*4860*/  UIADD3 UR13, UR21, UR13, URZ ;  /* 0x0000000d150d7290 */ /* 0x000fe2000fffe03f */
[----:B------:R-:W-:-:S03]  /*4870*/  ULDC.64 UR22, c[0x0][0x198] ;  /* 0x0000660000167ab9 */ /* 0x000fc60000000a00 */
[----:B------:R-:W-:-:S04]  /*4880*/  SHF.R.S32.HI R3, RZ, 0x1f, R0 ;  /* 0x0000001fff037819 */ /* 0x000fc80000011400 */
[----:B------:R-:W-:Y:S01]  /*4890*/  LEA.HI R3, R3, R0, RZ, 0x7 ;  /* 0x0000000003037211 */ /* 0x000fe200078f38ff */
[----:B------:R-:W-:-:S03]  /*48a0*/  IMAD.MOV.U32 R0, RZ, RZ, 0x1 ;  /* 0x00000001ff007424 */ /* 0x000fc600078e00ff */
[----:B------:R-:W-:-:S05]  /*48b0*/  SHF.R.S32.HI R3, RZ, 0x7, R3 ;  /* 0x00000007ff037819 */ /* 0x000fca0000011403 */
[----:B------:R-:W-:-:S07]  /*48c0*/  VIADD R10, R3, 0x1 ;  /* 0x00000001030a7836 */ /* 0x000fce0000000000 */
.L_x_114:
[----:B------:R-:W-:-:S03]  /*48d0*/  UMOV UR4, 0xffffffff ;  /* 0xffffffff00047882 */ /* 0x000fc60000000000 */
[----:B------:R-:W-:Y:S05]  /*48e0*/  BRA.DIV UR4, `(.L_x_103) ;  /* 0x0000000e04e07947 */ /* 0x000fea000b800000 */
[----:B------:R-:W-:-:S13]  /*48f0*/  ELECT P6, URZ, PT ;  /* 0x00000000003f782f */ /* 0x000fda00038c0000 */
.L_x_127:
[----:B------:R-:W0:Y:S01]  /*4900*/  LDC R4, c[0x0][0x28c] ;  /* 0x0000a300ff047b82 */ /* 0x000e220000000800 */
[----:B------:R-:W-:Y:S01]  /*4910*/  BSSY B1, `(.L_x_104) ;  /* 0x0000037000017945 */ /* 0x000fe20003800000 */
[----:B0-----:R-:W-:-:S13]  /*4920*/  ISETP.LT.OR P6, PT, R4, 0x1, !P6 ;  /* 0x000000010400780c */ /* 0x001fda00077c1670 */
[----:B------:R-:W-:Y:S05]  /*4930*/  @P6 BRA `(.L_x_105) ;  /* 0x0000000000d06947 */ /* 0x000fea0003800000 */
[----:B------:R-:W-:Y:S02]  /*4940*/  IMAD.SHL.U32 R15, R9, 0x40, RZ ;  /* 0x00000040090f7824 */ /* 0x000fe400078e00ff */
[----:B------:R-:W-:Y:S02]  /*4950*/  IMAD.SHL.U32 R18, R7, 0x80, RZ ;  /* 0x0000008007127824 */ /* 0x000fe400078e00ff */
[----:B------:R-:W-:Y:S02]  /*4960*/  IMAD.MOV.U32 R20, RZ, RZ, RZ ;  /* 0x000000ffff147224 */ /* 0x000fe400078e00ff */
[----:B------:R-:W-:Y:S02]  /*4970*/  IMAD.MOV.U32 R4, RZ, RZ, R10 ;  /* 0x000000ffff047224 */ /* 0x000fe400078e000a */
[----:B------:R-:W-:Y:S02]  /*4980*/  IMAD.MOV.U32 R5, RZ, RZ, R0 ;  /* 0x000000ffff057224 */ /* 0x000fe400078e0000 */
[----:B------:R-:W-:-:S07]  /*4990*/  IMAD.MOV.U32 R6, RZ, RZ, R12 ;  /* 0x000000ffff067224 */ /* 0x000fce00078e000c */
.L_x_109:
[----:B------:R-:W0:Y:S01]  /*49a0*/  S2R R14, SR_CgaCtaId ;  /* 0x00000000000e7919 */ /* 0x000e220000008800 */
[----:B------:R-:W-:Y:S01]  /*49b0*/  MOV R7, 0x400 ;  /* 0x0000040000077802 */ /* 0x000fe20000000f00 */
[----:B------:R-:W1:Y:S03]  /*49c0*/  @!P2 LDC R9, c[0x0][0x500] ;  /* 0x00014000ff09ab82 */ /* 0x000e660000000800 */
[----:B0-----:R-:W-:Y:S02]  /*49d0*/  LEA R21, R14, R7, 0x18 ;  /* 0x000000070e157211 */ /* 0x001fe400078ec0ff */
[----:B------:R-:W-:-:S03]  /*49e0*/  SHF.L.U32 R7, R5, 0x1f, RZ ;  /* 0x0000001f05077819 */ /* 0x000fc600000006ff */
[----:B------:R-:W-:-:S04]  /*49f0*/  IMAD R14, R6, 0x8, R21 ;  /* 0x00000008060e7824 */ /* 0x000fc800078e0215 */
[----:B------:R-:W0:Y:S02]  /*4a00*/  SYNCS.PHASECHK.TRANS64.TRYWAIT P1, [R14+URZ+0x30], R7 ;  /* 0x000030070e0075a7 */ /* 0x000e24000802017f */
[----:B01----:R-:W-:Y:S05]  /*4a10*/  @!P1 BRA `(.L_x_106) ;  /* 0x0000000c00b49947 */ /* 0x003fea0003800000 */
.L_x_128:
[----:B0-----:R-:W-:Y:S01]  /*4a20*/  PRMT R7, R11, 0x9910, RZ ;  /* 0x000099100b077816 */ /* 0x001fe200000000ff */
[----:B------:R0:W-:Y:S03]  /*4a30*/  @!P2 SYNCS.ARRIVE.TRANS64 RZ, [R14+URZ], R9 ;  /* 0x000000090effa9a7 */ /* 0x0001e6000800003f */
[----:B------:R-:W-:-:S13]  /*4a40*/  ISETP.NE.AND P1, PT, R7, 0x2, PT ;  /* 0x000000020700780c */ /* 0x000fda0003f25270 */
[----:B0-----:R-:W-:Y:S05]  /*4a50*/  @P1 BRA `(.L_x_107) ;  /* 0x0000000000041947 */ /* 0x001fea0003800000 */
[----:B------:R-:W-:Y:S01]  /*4a60*/  BPT.TRAP 0x1 ;  /* 0x000000040000795c */ /* 0x000fe20000300000 */
.L_x_107:
[----:B------:R-:W-:Y:S05]  /*4a70*/  @P0 BRA `(.L_x_108) ;  /* 0x0000000000040947 */ /* 0x000fea0003800000 */
[----:B------:R-:W-:Y:S01]  /*4a80*/  BPT.TRAP 0x1 ;  /* 0x000000040000795c */ /* 0x000fe20000300000 */
.L_x_108:
[--C-:B------:R-:W-:Y:S01]  /*4a90*/  IMAD R7, R6, 0x4000, R21.reuse ;  /* 0x0000400006077824 */ /* 0x100fe200078e0215 */
[----:B------:R-:W-:Y:S01]  /*4aa0*/  R2UR UR9, R14 ;  /* 0x000000000e0972ca */ /* 0x000fe200000e0000 */
[----:B------:R-:W-:Y:S01]  /*4ab0*/  IMAD R21, R6, 0x2000, R21 ;  /* 0x0000200006157824 */ /* 0x000fe200078e0215 */
[----:B------:R-:W-:Y:S01]  /*4ac0*/  UIADD3 UR4, UP0, UR22, 0xf0, URZ ;  /* 0x000000f016047890 */ /* 0x000fe2000ff1e03f */
[----:B------:R-:W-:Y:S01]  /*4ad0*/  VIADD R4, R4, 0xffffffff ;  /* 0xffffffff04047836 */ /* 0x000fe20000000000 */
[----:B------:R-:W-:Y:S01]  /*4ae0*/  R2UR UR5, R7 ;  /* 0x00000000070572ca */ /* 0x000fe200000e0000 */
[----:B------:R-:W-:Y:S01]  /*4af0*/  UIADD3 UR24, UP1, UR22, 0x1f0, URZ ;  /* 0x000001f016187890 */ /* 0x000fe2000ff3e03f */
[----:B------:R-:W-:Y:S01]  /*4b00*/  R2UR UR8, R21 ;  /* 0x00000000150872ca */ /* 0x000fe200000e0000 */
[----:B------:R-:W-:Y:S01]  /*4b10*/  VIADD R6, R6, 0x1 ;  /* 0x0000000106067836 */ /* 0x000fe20000000000 */
[----:B------:R-:W-:Y:S01]  /*4b20*/  R2UR UR11, R18 ;  /* 0x00000000120b72ca */ /* 0x000fe200000e0000 */
[----:B------:R-:W-:Y:S01]  /*4b30*/  UIADD3.X UR25, URZ, UR23, URZ, UP1, !UPT ;  /* 0x000000173f197290 */ /* 0x000fe20008ffe43f */
[----:B------:R-:W-:Y:S01]  /*4b40*/  R2UR UR10, R20 ;  /* 0x00000000140a72ca */ /* 0x000fe200000e0000 */
[----:B------:R-:W-:Y:S01]  /*4b50*/  UMOV UR6, 0x0 ;  /* 0x0000000000067882 */ /* 0x000fe20000000000 */
[----:B------:R-:W-:Y:S01]  /*4b60*/  R2UR UR12, R8 ;  /* 0x00000000080c72ca */ /* 0x000fe200000e0000 */
[----:B------:R-:W-:Y:S01]  /*4b70*/  UMOV UR7, 0x10000000 ;  /* 0x1000000000077882 */ /* 0x000fe20000000000 */
[----:B------:R-:W-:Y:S01]  /*4b80*/  R2UR UR19, R15 ;  /* 0x000000000f1372ca */ /* 0x000fe200000e0000 */
[----:B------:R-:W-:Y:S01]  /*4b90*/  VIADD R20, R20, 0x80 ;  /* 0x0000008014147836 */ /* 0x000fe20000000000 */
[----:B------:R-:W-:Y:S01]  /*4ba0*/  ISETP.GT.AND P3, PT, R4, 0x1, PT ;  /* 0x000000010400780c */ /* 0x000fe20003f64270 */
[----:B------:R-:W-:Y:S01]  /*4bb0*/  UIADD3 UR14, UR5, 0x180, URZ ;  /* 0x00000180050e7890 */ /* 0x000fe2000fffe03f */
[----:B------:R-:W-:Y:S01]  /*4bc0*/  ISETP.NE.AND P1, PT, R6, 0x6, PT ;  /* 0x000000060600780c */ /* 0x000fe20003f25270 */
[----:B------:R-:W-:-:S02]  /*4bd0*/  UIADD3.X UR5, URZ, UR23, URZ, UP0, !UPT ;  /* 0x000000173f057290 */ /* 0x000fc400087fe43f */
[----:B------:R-:W-:Y:S01]  /*4be0*/  UIADD3 UR15, UR8, 0x18180, URZ ;  /* 0x00018180080f7890 */ /* 0x000fe2000fffe03f */
[----:B------:R-:W-:Y:S02]  /*4bf0*/  SEL R14, RZ, 0x1, P1 ;  /* 0x00000001ff0e7807 */ /* 0x000fe40000800000 */
[----:B------:R-:W-:Y:S01]  /*4c00*/  UMOV UR8, UR14 ;  /* 0x0000000e00087c82 */ /* 0x000fe20008000000 */
[----:B------:R-:W-:Y:S02]  /*4c10*/  SEL R6, R6, RZ, P1 ;  /* 0x000000ff06067207 */ /* 0x000fe40000800000 */
[----:B------:R-:W-:Y:S01]  /*4c20*/  LOP3.LUT R5, R5, R14, RZ, 0x3c, !PT ;  /* 0x0000000e05057212 */ /* 0x000fe200078e3cff */
[----:B------:R0:W-:Y:S02]  /*4c30*/  UTMALDG.3D [UR8], [UR4], desc[UR6] ;  /* 0x00000608040075b4 */ /* 0x0001e40008011000 */
[----:B0-----:R-:W-:Y:S01]  /*4c40*/  UMOV UR8, UR15 ;  /* 0x0000000f00087c82 */ /* 0x001fe20008000000 */
[----:B------:R-:W-:-:S02]  /*4c50*/  UMOV UR11, UR19 ;  /* 0x00000013000b7c82 */ /* 0x000fc40008000000 */
[----:B------:R0:W-:Y:S02]  /*4c60*/  UTMALDG.3D [UR8], [UR24], desc[UR6] ;  /* 0x00000608180075b4 */ /* 0x0001e40008011000 */
[----:B0-----:R-:W-:Y:S05]  /*4c70*/  @P3 BRA `(.L_x_109) ;  /* 0xfffffffc00483947 */ /* 0x001fea000383ffff */
.L_x_105:
[----:B------:R-:W-:Y:S05]  /*4c80*/  BSYNC B1 ;  /* 0x0000000000017941 */ /* 0x000fea0003800000 */
.L_x_104:
[----:B------:R-:W-:Y:S01]  /*4c90*/  LOP3.LUT P3, RZ, R13, 0xff, RZ, 0xc0, !PT ;  /* 0x000000ff0dff7812 */ /* 0x000fe2000786c0ff */
[----:B------:R-:W-:Y:S01]  /*4ca0*/  IMAD.IADD R12, R3, 0x1, R12 ;  /* 0x00000001030c7824 */ /* 0x000fe200078e020c */
[----:B------:R-:W-:Y:S01]  /*4cb0*/  IADD3 R16, P4, R16, UR20, RZ ;  /* 0x0000001410107c10 */ /* 0x000fe2000ff9e0ff */
[----:B------:R-:W-:Y:S01]  /*4cc0*/  ULDC.64 UR4, c[0x0][0x650] ;  /* 0x0001940000047ab9 */ /* 0x000fe20000000a00 */
[----:B------:R-:W-:Y:S01]  /*4cd0*/  BSSY B1, `(.L_x_110) ;  /* 0x000006a000017945 */ /* 0x000fe20003800000 */
[----:B------:R-:W-:Y:S01]  /*4ce0*/  IMAD.MOV.U32 R9, RZ, RZ, -0x1 ;  /* 0xffffffffff097424 */ /* 0x000fe200078e00ff */
[----:B------:R-:W-:Y:S01]  /*4cf0*/  ISETP.GT.U32.AND P1, PT, R12, 0x5, PT ;  /* 0x000000050c00780c */ /* 0x000fe20003f24070 */
[----:B------:R-:W-:Y:S01]  /*4d00*/  IMAD.MOV.U32 R8, RZ, RZ, -0x1 ;  /* 0xffffffffff087424 */ /* 0x000fe200078e00ff */
[----:B------:R-:W-:Y:S02]  /*4d10*/  IADD3.X R17, R17, UR13, RZ, P4, !PT ;  /* 0x0000000d11117c10 */ /* 0x000fe4000a7fe4ff */
[----:B------:R-:W-:-:S02]  /*4d20*/  ISETP.LT.U32.AND P1, PT, R3, 0x6, P1 ;  /* 0x000000060300780c */ /* 0x000fc40000f21070 */
[----:B------:R-:W-:Y:S01]  /*4d30*/  PRMT R13, RZ, 0x7610, R13 ;  /* 0x00007610ff0d7816 */ /* 0x000fe2000000000d */
[----:B------:R-:W0:Y:S01]  /*4d40*/  @P3 S2R R5, SR_CgaCtaId ;  /* 0x0000000000053919 */ /* 0x000e220000008800 */
[----:B------:R-:W-:-:S04]  /*4d50*/  @P3 MOV R4, 0x400 ;  /* 0x0000040000043802 */ /* 0x000fc80000000f00 */
[----:B0-----:R-:W-:Y:S01]  /*4d60*/  @P3 LEA R6, R5, R4, 0x18 ;  /* 0x0000000405063211 */ /* 0x001fe200078ec0ff */
[----:B------:R-:W-:-:S03]  /*4d70*/  IMAD.WIDE.U32 R4, R12, -0x55555555, RZ ;  /* 0xaaaaaaab0c047825 */ /* 0x000fc600078e00ff */
[----:B------:R0:W-:Y:S01]  /*4d80*/  @P3 SYNCS.ARRIVE.TRANS64.A1T0 RZ, [R6+URZ+0x78], RZ ;  /* 0x000078ff06ff39a7 */ /* 0x0001e2000810003f */
[----:B------:R-:W-:Y:S02]  /*4d90*/  ISETP.GE.U32.AND P3, PT, R3, 0x6, PT ;  /* 0x000000060300780c */ /* 0x000fe40003f66070 */
[----:B------:R-:W-:Y:S02]  /*4da0*/  SHF.R.U32.HI R7, RZ, 0x2, R5 ;  /* 0x00000002ff077819 */ /* 0x000fe40000011605 */
[----:B------:R-:W-:Y:S02]  /*4db0*/  SEL R5, RZ, 0x1, !P1 ;  /* 0x00000001ff057807 */ /* 0x000fe40004800000 */
[----:B------:R-:W-:Y:S01]  /*4dc0*/  ISETP.GE.U32.AND P1, PT, R16, UR4, PT ;  /* 0x0000000410007c0c */ /* 0x000fe2000bf26070 */
[----:B------:R-:W-:Y:S01]  /*4dd0*/  IMAD R12, R7, -0x6, R12 ;  /* 0xfffffffa070c7824 */ /* 0x000fe200078e020c */
[----:B------:R-:W-:Y:S02]  /*4de0*/  LOP3.LUT R0, R0, R5, RZ, 0x3c, !PT ;  /* 0x0000000500007212 */ /* 0x000fe400078e3cff */
[----:B------:R-:W-:-:S02]  /*4df0*/  ISETP.GE.U32.AND.EX P1, PT, R17, UR5, PT, P1 ;  /* 0x0000000511007c0c */ /* 0x000fc4000bf26110 */
[----:B------:R-:W-:Y:S02]  /*4e00*/  PRMT R4, RZ, 0x7610, R4 ;  /* 0x00007610ff047816 */ /* 0x000fe40000000004 */
[----:B------:R-:W-:Y:S01]  /*4e10*/  @P3 LOP3.LUT R0, R0, 0x1, R7, 0x78, !PT ;  /* 0x0000000100003812 */ /* 0x000fe200078e7807 */
[----:B------:R-:W-:-:S08]  /*4e20*/  IMAD.MOV.U32 R7, RZ, RZ, -0x1 ;  /* 0xffffffffff077424 */ /* 0x000fd000078e00ff */
[----:B0-----:R-:W-:Y:S05]  /*4e30*/  @P1 BRA `(.L_x_111) ;  /* 0x00000004004c1947 */ /* 0x001fea0003800000 */
[----:B------:R-:W-:Y:S01]  /*4e40*/  ULDC.64 UR4, c[0x0][0x628] ;  /* 0x00018a0000047ab9 */ /* 0x000fe20000000a00 */
[----:B------:R-:W0:Y:S01]  /*4e50*/  S2R R15, SR_CTAID.X ;  /* 0x00000000000f7919 */ /* 0x000e220000002500 */
[----:B------:R-:W-:Y:S01]  /*4e60*/  ISETP.NE.U32.AND P1, PT, RZ, UR4, PT ;  /* 0x00000004ff007c0c */ /* 0x000fe2000bf25070 */
[----:B------:R-:W-:Y:S01]  /*4e70*/  ULDC UR7, c[0x0][0x630] ;  /* 0x00018c0000077ab9 */ /* 0x000fe20000000800 */
[----:B------:R-:W-:Y:S01]  /*4e80*/  IMAD.MOV.U32 R4, RZ, RZ, R16 ;  /* 0x000000ffff047224 */ /* 0x000fe200078e0010 */
[----:B------:R-:W1:Y:S01]  /*4e90*/  S2R R14, SR_CTAID.Y ;  /* 0x00000000000e7919 */ /* 0x000e620000002600 */
[----:B------:R-:W-:Y:S01]  /*4ea0*/  ISETP.NE.AND.EX P1, PT, RZ, UR5, PT, P1 ;  /* 0x00000005ff007c0c */ /* 0x000fe2000bf25310 */
[----:B------:R-:W-:-:S12]  /*4eb0*/  IMAD.MOV.U32 R5, RZ, RZ, R17 ;  /* 0x000000ffff057224 */ /* 0x000fd800078e0011 */
[----:B------:R-:W-:Y:S05]  /*4ec0*/  @!P1 BRA `(.L_x_112) ;  /* 0x0000000000289947 */ /* 0x000fea0003800000 */
[----:B------:R-:W-:Y:S02]  /*4ed0*/  ULDC UR6, c[0x0][0x634] ;  /* 0x00018d0000067ab9 */ /* 0x000fe40000000800 */
[----:B------:R-:W-:-:S05]  /*4ee0*/  IADD3 R9, P1, R16, UR6, RZ ;  /* 0x0000000610097c10 */ /* 0x000fca000ff3e0ff */
[----:B------:R-:W-:-:S04]  /*4ef0*/  IMAD.X R21, RZ, RZ, R17, P1 ;  /* 0x000000ffff157224 */ /* 0x000fc800008e0611 */
[----:B------:R-:W-:-:S04]  /*4f00*/  IMAD.WIDE.U32 R6, R21, UR4, RZ ;  /* 0x0000000415067c25 */ /* 0x000fc8000f8e00ff */
[----:B------:R-:W-:-:S04]  /*4f10*/  IMAD.WIDE.U32 R6, P1, R9, UR5, R6 ;  /* 0x0000000509067c25 */ /* 0x000fc8000f820006 */
[----:B------:R-:W-:-:S04]  /*4f20*/  IMAD.WIDE.U32 R8, R9, UR4, RZ ;  /* 0x0000000409087c25 */ /* 0x000fc8000f8e00ff */
[----:B------:R-:W-:Y:S01]  /*4f30*/  IMAD.X R5, RZ, RZ, RZ, P1 ;  /* 0x000000ffff057224 */ /* 0x000fe200008e06ff */
[----:B------:R-:W-:Y:S01]  /*4f40*/  IADD3 RZ, P1, R9, R6, RZ ;  /* 0x0000000609ff7210 */ /* 0x000fe20007f3e0ff */
[----:B------:R-:W-:-:S04]  /*4f50*/  IMAD.MOV.U32 R4, RZ, RZ, R7 ;  /* 0x000000ffff047224 */ /* 0x000fc800078e0007 */
[----:B------:R-:W-:-:S08]  /*4f60*/  IMAD.WIDE.U32.X R4, R21, UR5, R4, P1 ;  /* 0x0000000515047c25 */ /* 0x000fd000088e0404 */
.L_x_112:
[--C-:B------:R-:W-:Y:S01]  /*4f70*/  SHF.R.U64 R8, R4, UR7, R5.reuse ;  /* 0x0000000704087c19 */ /* 0x100fe20008001205 */
[----:B------:R-:W-:Y:S01]  /*4f80*/  ULDC.64 UR4, c[0x0][0x620] ;  /* 0x0001880000047ab9 */ /* 0x000fe20000000a00 */
[----:B------:R-:W-:Y:S01]  /*4f90*/  SHF.R.U32.HI R4, RZ, UR7, R5 ;  /* 0x00000007ff047c19 */ /* 0x000fe20008011605 */
[----:B------:R-:W2:Y:S01]  /*4fa0*/  LDC R24, c[0x0][0x144] ;  /* 0x00005100ff187b82 */ /* 0x000ea20000000800 */
[----:B------:R-:W-:Y:S01]  /*4fb0*/  IADD3 R7, P1, RZ, -R8, RZ ;  /* 0x80000008ff077210 */ /* 0x000fe20007f3e0ff */
[----:B------:R-:W-:Y:S01]  /*4fc0*/  ULDC.64 UR8, c[0x0][0x640] ;  /* 0x0001900000087ab9 */ /* 0x000fe20000000a00 */
[----:B0-----:R-:W-:Y:S01]  /*4fd0*/  I2FP.F32.U32 R9, R15 ;  /* 0x0000000f00097245 */ /* 0x001fe20000201000 */
[----:B------:R-:W-:Y:S02]  /*4fe0*/  ULDC UR6, c[0x0][0x608] ;  /* 0x0001820000067ab9 */ /* 0x000fe40000000800 */
[----:B------:R-:W-:Y:S01]  /*4ff0*/  IMAD.X R4, RZ, RZ, ~R4, P1 ;  /* 0x000000ffff047224 */ /* 0x000fe200008e0e04 */
[----:B------:R-:W-:Y:S01]  /*5000*/  ISETP.NE.U32.AND P1, PT, RZ, UR8, PT ;  /* 0x00000008ff007c0c */ /* 0x000fe2000bf25070 */
[----:B------:R-:W0:Y:S02]  /*5010*/  LDC R21, c[0x0][0x148] ;  /* 0x00005200ff157b82 */ /* 0x000e240000000800 */
[----:B------:R-:W-:Y:S01]  /*5020*/  IMAD R6, R4, UR4, RZ ;  /* 0x0000000404067c24 */ /* 0x000fe2000f8e02ff */
[----:B------:R-:W-:Y:S01]  /*5030*/  ISETP.NE.AND.EX P1, PT, RZ, UR9, PT, P1 ;  /* 0x00000009ff007c0c */ /* 0x000fe2000bf25310 */
[----:B------:R-:W-:Y:S01]  /*5040*/  IMAD.WIDE.U32 R4, R7, UR4, R16 ;  /* 0x0000000407047c25 */ /* 0x000fe2000f8e0010 */
[----:B------:R-:W-:-:S03]  /*5050*/  ULDC UR4, c[0x0][0x150] ;  /* 0x0000540000047ab9 */ /* 0x000fc60000000800 */
[----:B------:R-:W-:Y:S02]  /*5060*/  IMAD R7, R7, UR5, R6 ;  /* 0x0000000507077c24 */ /* 0x000fe4000f8e0206 */
[----:B------:R-:W-:Y:S01]  /*5070*/  FMUL R6, R9, UR4 ;  /* 0x0000000409067c20 */ /* 0x000fe20008400000 */
[----:B------:R-:W-:Y:S01]  /*5080*/  ULDC UR4, c[0x0][0x618] ;  /* 0x0001860000047ab9 */ /* 0x000fe20000000800 */
[----:B------:R-:W-:Y:S01]  /*5090*/  ULDC UR5, c[0x0][0x154] ;  /* 0x0000550000057ab9 */ /* 0x000fe20000000800 */
[----:B------:R-:W-:-:S03]  /*50a0*/  IMAD.IADD R5, R5, 0x1, R7 ;  /* 0x0000000105057824 */ /* 0x000fc600078e0207 */
[----:B------:R-:W3:Y:S02]  /*50b0*/  F2I.U32.TRUNC.NTZ R6, R6 ;  /* 0x0000000600067305 */ /* 0x000ee4000020f000 */
[----:B------:R-:W-:Y:S02]  /*50c0*/  SHF.R.U64 R9, R4, UR4, R5 ;  /* 0x0000000404097c19 */ /* 0x000fe40008001205 */
[----:B-1----:R-:W-:-:S05]  /*50d0*/  I2FP.F32.U32 R4, R14 ;  /* 0x0000000e00047245 */ /* 0x002fca0000201000 */
[----:B------:R-:W-:Y:S01]  /*50e0*/  FMUL R22, R4, UR5 ;  /* 0x0000000504167c20 */ /* 0x000fe20008400000 */
[----:B------:R-:W-:Y:S01]  /*50f0*/  SHF.R.U32.HI R4, RZ, UR4, R5 ;  /* 0x00000004ff047c19 */ /* 0x000fe20008011605 */
[----:B------:R-:W-:-:S03]  /*5100*/  ULDC UR4, c[0x0][0x658] ;  /* 0x0001960000047ab9 */ /* 0x000fc60000000800 */
[--C-:B------:R-:W-:Y:S01]  /*5110*/  SHF.R.U64 R20, R9, UR6, R4.reuse ;  /* 0x0000000609147c19 */ /* 0x100fe20008001204 */
[----:B------:R-:W1:Y:S01]  /*5120*/  F2I.U32.TRUNC.NTZ R22, R22 ;  /* 0x0000001600167305 */ /* 0x000e62000020f000 */
[----:B------:R-:W-:Y:S01]  /*5130*/  SHF.R.U32.HI R5, RZ, UR6, R4 ;  /* 0x00000006ff057c19 */ /* 0x000fe20008011604 */
[----:B---3--:R-:W-:-:S03]  /*5140*/  IMAD.MOV R6, RZ, RZ, -R6 ;  /* 0x000000ffff067224 */ /* 0x008fc600078e0a06 */
[----:B------:R-:W-:Y:S01]  /*5150*/  SHF.R.U64 R18, R20, UR4, R5 ;  /* 0x0000000414127c19 */ /* 0x000fe20008001205 */
[----:B--2---:R-:W-:Y:S01]  /*5160*/  IMAD R15, R24, R6, R15 ;  /* 0x00000006180f7224 */ /* 0x004fe200078e020f */
[----:B------:R-:W-:-:S03]  /*5170*/  SHF.R.U32.HI R23, RZ, UR4, R5 ;  /* 0x00000004ff177c19 */ /* 0x000fc60008011605 */
[----:B------:R-:W-:Y:S02]  /*5180*/  IMAD.MOV.U32 R4, RZ, RZ, R18 ;  /* 0x000000ffff047224 */ /* 0x000fe400078e0012 */
[----:B------:R-:W-:Y:S01]  /*5190*/  IMAD.MOV.U32 R5, RZ, RZ, R23 ;  /* 0x000000ffff057224 */ /* 0x000fe200078e0017 */
[----:B-1----:R-:W-:Y:S06]  /*51a0*/  @!P1 BRA `(.L_x_113) ;  /* 0x0000000000289947 */ /* 0x002fec0003800000 */
[----:B------:R-:W-:Y:S02]  /*51b0*/  ULDC UR4, c[0x0][0x64c] ;  /* 0x0001930000047ab9 */ /* 0x000fe40000000800 */
[----:B------:R-:W-:-:S05]  /*51c0*/  IADD3 R5, P1, R18, UR4, RZ ;  /* 0x0000000412057c10 */ /* 0x000fca000ff3e0ff */
[----:B------:R-:W-:-:S04]  /*51d0*/  IMAD.X R23, RZ, RZ, R23, P1 ;  /* 0x000000ffff177224 */ /* 0x000fc800008e0617 */
[----:B------:R-:W-:-:S04]  /*51e0*/  IMAD.WIDE.U32 R6, R23, UR8, RZ ;  /* 0x0000000817067c25 */ /* 0x000fc8000f8e00ff */
[----:B------:R-:W-:-:S04]  /*51f0*/  IMAD.WIDE.U32 R6, P1, R5, UR9, R6 ;  /* 0x0000000905067c25 */ /* 0x000fc8000f820006 */
[----:B------:R-:W-:-:S04]  /*5200*/  IMAD.WIDE.U32 R4, R5, UR8, RZ ;  /* 0x0000000805047c25 */ /* 0x000fc8000f8e00ff */
[----:B------:R-:W-:Y:S01]  /*5210*/  IMAD.MOV.U32 R4, RZ, RZ, R7 ;  /* 0x000000ffff047224 */ /* 0x000fe200078e0007 */
[----:B------:R-:W-:Y:S01]  /*5220*/  IADD3 RZ, P3, R5, R6, RZ ;  /* 0x0000000605ff7210 */ /* 0x000fe20007f7e0ff */
[----:B------:R-:W-:-:S04]  /*5230*/  IMAD.X R5, RZ, RZ, RZ, P1 ;  /* 0x000000ffff057224 */ /* 0x000fc800008e06ff */
[----:B------:R-:W-:-:S08]  /*5240*/  IMAD.WIDE.U32.X R4, R23, UR9, R4, P3 ;  /* 0x0000000917047c25 */ /* 0x000fd000098e0404 */
.L_x_113:
[----:B------:R-:W-:Y:S01]  /*5250*/  ISETP.NE.AND P1, PT, R2, 0x1, PT ;  /* 0x000000010200780c */ /* 0x000fe20003f25270 */
[----:B------:R-:W-:Y:S01]  /*5260*/  ULDC UR4, c[0x0][0x648] ;  /* 0x0001920000047ab9 */ /* 0x000fe20000000800 */
[----:B------:R-:W-:Y:S01]  /*5270*/  LOP3.LUT R20, R20, UR17, RZ, 0xc0, !PT ;  /* 0x0000001114147c12 */ /* 0x000fe2000f8ec0ff */
[----:B------:R-:W-:Y:S01]  /*5280*/  IMAD.MOV R22, RZ, RZ, -R22 ;  /* 0x000000ffff167224 */ /* 0x000fe200078e0a16 */
[----:B------:R-:W-:Y:S01]  /*5290*/  SHF.R.U64 R5, R4, UR4, R5 ;  /* 0x0000000404057c19 */ /* 0x000fe20008001205 */
[----:B------:R-:W-:Y:S01]  /*52a0*/  ULDC UR4, c[0x0][0x638] ;  /* 0x00018e0000047ab9 */ /* 0x000fe20000000800 */
[----:B------:R-:W-:Y:S01]  /*52b0*/  LOP3.LUT R9, R9, UR16, RZ, 0xc0, !PT ;  /* 0x0000001009097c12 */ /* 0x000fe2000f8ec0ff */
[----:B------:R-:W-:Y:S01]  /*52c0*/  ULDC UR5, c[0x0][0x610] ;  /* 0x0001840000057ab9 */ /* 0x000fe20000000800 */
[----:B------:R-:W-:Y:S02]  /*52d0*/  IMAD.MOV.U32 R4, RZ, RZ, 0x1 ;  /* 0x00000001ff047424 */ /* 0x000fe400078e00ff */
[----:B------:R-:W-:-:S02]  /*52e0*/  IMAD.MOV R7, RZ, RZ, -R5 ;  /* 0x000000ffff077224 */ /* 0x000fc400078e0a05 */
[----:B------:R-:W-:Y:S02]  /*52f0*/  IMAD R20, R5, UR18, R20 ;  /* 0x0000001205147c24 */ /* 0x000fe4000f8e0214 */
[----:B0-----:R-:W-:Y:S02]  /*5300*/  @P1 IMAD R15, R21, R22, R14 ;  /* 0x00000016150f1224 */ /* 0x001fe400078e020e */
[----:B------:R-:W-:Y:S01]  /*5310*/  IMAD R18, R7, UR4, R18 ;  /* 0x0000000407127c24 */ /* 0x000fe2000f8e0212 */
[----:B------:R-:W-:Y:S01]  /*5320*/  ULDC UR4, c[0x0][0x600] ;  /* 0x0001800000047ab9 */ /* 0x000fe20000000800 */
[----:B------:R-:W-:Y:S02]  /*5330*/  IMAD R15, R20, UR5, R15 ;  /* 0x00000005140f7c24 */ /* 0x000fe4000f8e020f */
[----:B------:R-:W-:-:S05]  /*5340*/  IMAD R18, R18, UR4, R9 ;  /* 0x0000000412127c24 */ /* 0x000fca000f8e0209 */
[----:B------:R-:W-:Y:S02]  /*5350*/  SEL R9, R18, R15, !P1 ;  /* 0x0000000f12097207 */ /* 0x000fe40004800000 */
[----:B------:R-:W-:-:S07]  /*5360*/  SEL R7, R15, R18, !P1 ;  /* 0x000000120f077207 */ /* 0x000fce0004800000 */
.L_x_111:
[----:B------:R-:W-:Y:S05]  /*5370*/  BSYNC B1 ;  /* 0x0000000000017941 */ /* 0x000fea0003800000 */
.L_x_110:
[----:B------:R-:W-:-:S13]  /*5380*/  LOP3.LUT P1, RZ, R4, 0xff, RZ, 0xc0, !PT ;  /* 0x000000ff04ff7812 */ /* 0x000fda000782c0ff */
[----:B------:R-:W-:Y:S05]  /*5390*/  @P1 BRA `(.L_x_114) ;  /* 0xfffffff4004c1947 */ /* 0x000fea000383ffff */
[----:B------:R-:W-:Y:S05]  /*53a0*/  BSYNC B0 ;  /* 0x0000000000007941 */ /* 0x000fea0003800000 */
.L_x_102:
[----:B------:R-:W-:-:S03]  /*53b0*/  UMOV UR4, 0xffffffff ;  /* 0xffffffff00047882 */ /* 0x000fc60000000000 */
[----:B------:R-:W-:Y:S05]  /*53c0*/  BRA.DIV UR4, `(.L_x_115) ;  /* 0x00000006045c7947 */ /* 0x000fea000b800000 */
[----:B------:R-:W-:-:S13]  /*53d0*/  ELECT P6, URZ, PT ;  /* 0x00000000003f782f */ /* 0x000fda00038c0000 */
.L_x_131:
[----:B------:R-:W-:Y:S04]  /*53e0*/  BSSY B0, `(.L_x_116) ;  /* 0x000003d000007945 */ /* 0x000fe80003800000 */
[----:B------:R-:W-:Y:S05]  /*53f0*/  @!P6 BRA `(.L_x_117) ;  /* 0x0000000000ece947 */ /* 0x000fea0003800000 */
[----:B------:R-:W-:-:S04]  /*5400*/  LOP3.LUT R19, R19, 0x2, RZ, 0xfc, !PT ;  /* 0x0000000213137812 */ /* 0x000fc800078efcff */
[----:B------:R-:W-:-:S13]  /*5410*/  ISETP.NE.AND P0, PT, R19, 0x3, PT ;  /* 0x000000031300780c */ /* 0x000fda0003f05270 */
[----:B------:R-:W-:Y:S05]  /*5420*/  @!P0 BRA `(.L_x_118) ;  /* 0x0000000000048947 */ /* 0x000fea0003800000 */
[----:B------:R-:W-:Y:S01]  /*5430*/  BPT.TRAP 0x1 ;  /* 0x000000040000795c */ /* 0x000fe20000300000 */
.L_x_118:
[----:B------:R-:W0:Y:S01]  /*5440*/  S2R R3, SR_CgaCtaId ;  /* 0x0000000000037919 */ /* 0x000e220000008800 */
[----:B------:R-:W-:-:S04]  /*5450*/  MOV R2, 0x400 ;  /* 0x0000040000027802 */ /* 0x000fc80000000f00 */
[----:B0-----:R-:W-:Y:S02]  /*5460*/  LEA R3, R3, R2, 0x18 ;  /* 0x0000000203037211 */ /* 0x001fe400078ec0ff */
[----:B------:R-:W-:-:S03]  /*5470*/  SHF.L.U32 R2, R0, 0x1f, RZ ;  /* 0x0000001f00027819 */ /* 0x000fc600000006ff */
[----:B------:R-:W-:-:S04]  /*5480*/  VIADD R3, R3, 0x30 ;  /* 0x0000003003037836 */ /* 0x000fc80000000000 */
[C---:B------:R-:W-:Y:S02]  /*5490*/  IMAD R7, R12.reuse, 0x8, R3 ;  /* 0x000000080c077824 */ /* 0x040fe400078e0203 */
[----:B------:R-:W-:Y:S02]  /*54a0*/  VIADD R12, R12, 0x1 ;  /* 0x000000010c0c7836 */ /* 0x000fe40000000000 */
[----:B------:R-:W0:Y:S03]  /*54b0*/  SYNCS.PHASECHK.TRANS64.TRYWAIT P0, [R7+URZ], R2 ;  /* 0x00000002070075a7 */ /* 0x000e26000800017f */
[----:B------:R-:W-:-:S04]  /*54c0*/  ISETP.NE.AND P1, PT, R12, 0x6, PT ;  /* 0x000000060c00780c */ /* 0x000fc80003f25270 */
[----:B------:R-:W-:Y:S02]  /*54d0*/  SEL R5, RZ, 0x1, P1 ;  /* 0x00000001ff057807 */ /* 0x000fe40000800000 */
[----:B------:R-:W-:Y:S02]  /*54e0*/  SEL R12, R12, RZ, P1 ;  /* 0x000000ff0c0c7207 */ /* 0x000fe40000800000 */
[----:B------:R-:W-:-:S03]  /*54f0*/  LOP3.LUT R5, R0, R5, RZ, 0x3c, !PT ;  /* 0x0000000500057212 */ /* 0x000fc600078e3cff */
[----:B------:R-:W-:Y:S01]  /*5500*/  IMAD R9, R12, 0x8, R3 ;  /* 0x000000080c097824 */ /* 0x000fe200078e0203 */
[----:B------:R-:W-:Y:S01]  /*5510*/  SHF.L.U32 R4, R5, 0x1f, RZ ;  /* 0x0000001f05047819 */ /* 0x000fe200000006ff */
[----:B0-----:R-:W-:Y:S06]  /*5520*/  @!P0 BRA `(.L_x_119) ;  /* 0x0000000400248947 */ /* 0x001fec0003800000 */
.L_x_132:
[----:B------:R-:W1:Y:S01]  /*5530*/  SYNCS.PHASECHK.TRANS64.TRYWAIT P0, [R9+URZ], R4 ;  /* 0x00000004090075a7 */ /* 0x000e62000800017f */
[----:B------:R-:W-:-:S05]  /*5540*/  VIADD R0, R12, 0x1 ;  /* 0x000000010c007836 */ /* 0x000fca0000000000 */
[----:B------:R-:W-:-:S04]  /*5550*/  ISETP.NE.AND P1, PT, R0, 0x6, PT ;  /* 0x000000060000780c */ /* 0x000fc80003f25270 */
[----:B0-----:R-:W-:Y:S02]  /*5560*/  SEL R2, RZ, 0x1, P1 ;  /* 0x00000001ff027807 */ /* 0x001fe40000800000 */
[----:B------:R-:W-:Y:S02]  /*5570*/  SEL R0, R0, RZ, P1 ;  /* 0x000000ff00007207 */ /* 0x000fe40000800000 */
[----:B------:R-:W-:-:S03]  /*5580*/  LOP3.LUT R7, R5, R2, RZ, 0x3c, !PT ;  /* 0x0000000205077212 */ /* 0x000fc600078e3cff */
[----:B------:R-:W-:Y:S01]  /*5590*/  IMAD R6, R0, 0x8, R3 ;  /* 0x0000000800067824 */ /* 0x000fe200078e0203 */
[----:B------:R-:W-:Y:S01]  /*55a0*/  SHF.L.U32 R5, R7, 0x1f, RZ ;  /* 0x0000001f07057819 */ /* 0x000fe200000006ff */
[----:B-1----:R-:W-:Y:S06]  /*55b0*/  @!P0 BRA `(.L_x_120) ;  /* 0x0000000400148947 */ /* 0x002fec0003800000 */
.L_x_133:
[----:B------:R-:W1:Y:S01]  /*55c0*/  SYNCS.PHASECHK.TRANS64.TRYWAIT P0, [R6+URZ], R5 ;  /* 0x00000005060075a7 */ /* 0x000e62000800017f */
[----:B------:R-:W-:-:S05]  /*55d0*/  VIADD R0, R0, 0x1 ;  /* 0x0000000100007836 */ /* 0x000fca0000000000 */
[----:B------:R-:W-:-:S04]  /*55e0*/  ISETP.NE.AND P1, PT, R0, 0x6, PT ;  /* 0x000000060000780c */ /* 0x000fc80003f25270 */
[----:B------:R-:W-:Y:S02]  /*55f0*/  SEL R2, RZ, 0x1, P1 ;  /* 0x00000001ff027807 */ /* 0x000fe40000800000 */
[----:B------:R-:W-:Y:S02]  /*5600*/  SEL R0, R0, RZ, P1 ;  /* 0x000000ff00007207 */ /* 0x000fe40000800000 */
[----:B------:R-:W-:-:S03]  /*5610*/  LOP3.LUT R7, R7, R2, RZ, 0x3c, !PT ;  /* 0x0000000207077212 */ /* 0x000fc600078e3cff */
[----:B0-----:R-:W-:Y:S01]  /*5620*/  IMAD R9, R0, 0x8, R3 ;  /* 0x0000000800097824 */ /* 0x001fe200078e0203 */
[----:B------:R-:W-:Y:S01]  /*5630*/  SHF.L.U32 R4, R7, 0x1f, RZ ;  /* 0x0000001f07047819 */ /* 0x000fe200000006ff */
[----:B-1----:R-:W-:Y:S06]  /*5640*/  @!P0 BRA `(.L_x_121) ;  /* 0x0000000400048947 */ /* 0x002fec0003800000 */
.L_x_134:
        /* <DEDUP_REMOVED lines=9> */
.L_x_135:
[----:B------:R-:W1:Y:S01]  /*56e0*/  SYNCS.PHASECHK.TRANS64.TRYWAIT P0, [R6+URZ], R5 ;  /* 0x00000005060075a7 */ /* 0x000e62000800017f */
[----:B------:R-:W-:-:S05]  /*56f0*/  VIADD R0, R0, 0x1 ;  /* 0x0000000100007836 */ /* 0x000fca0000000000 */
[----:B------:R-:W-:-:S04]  /*5700*/  ISETP.NE.AND P1, PT, R0, 0x6, PT ;  /* 0x000000060000780c */ /* 0x000fc80003f25270 */
[----:B------:R-:W-:Y:S02]  /*5710*/  SEL R2, RZ, 0x1, P1 ;  /* 0x00000001ff027807 */ /* 0x000fe40000800000 */
[----:B------:R-:W-:Y:S02]  /*5720*/  SEL R0, R0, RZ, P1 ;  /* 0x000000ff00007207 */ /* 0x000fe40000800000 */
[----:B------:R-:W-:Y:S01]  /*5730*/  LOP3.LUT R2, R7, R2, RZ, 0x3c, !PT ;  /* 0x0000000207027212 */ /* 0x000fe200078e3cff */
[----:B-1----:R-:W-:Y:S06]  /*5740*/  @!P0 BRA `(.L_x_123) ;  /* 0x0000000000ec8947 */ /* 0x002fec0003800000 */
.L_x_136:
[----:B------:R-:W-:Y:S01]  /*5750*/  IMAD R3, R0, 0x8, R3 ;  /* 0x0000000800037824 */ /* 0x000fe200078e0203 */
[----:B------:R-:W-:-:S07]  /*5760*/  SHF.L.U32 R0, R2, 0x1f, RZ ;  /* 0x0000001f02007819 */ /* 0x000fce00000006ff */
.L_x_124:
[----:B--2---:R2:W3:Y:S02]  /*5770*/  SYNCS.PHASECHK.TRANS64.TRYWAIT P0, [R3+URZ], R0 ;  /* 0x00000000030075a7 */ /* 0x0044e4000800017f */
[----:B---3--:R-:W-:Y:S05]  /*5780*/  @!P0 NANOSLEEP.SYNCS 0x989680 ;  /* 0x009896800000895d */ /* 0x008fea0003900000 */
[----:B------:R-:W3:Y:S02]  /*5790*/  @!P0 SYNCS.PHASECHK.TRANS64 P0, [R3+URZ], R0 ;  /* 0x00000000030085a7 */ /* 0x000ee4000800007f */
[----:B---3--:R-:W-:Y:S05]  /*57a0*/  @!P0 BRA `(.L_x_124) ;  /* 0xfffffffc00f08947 */ /* 0x008fea000383ffff */
.L_x_117:
[----:B------:R-:W-:Y:S05]  /*57b0*/  BSYNC B0 ;  /* 0x0000000000007941 */ /* 0x000fea0003800000 */
.L_x_116:
[----:B------:R-:W-:Y:S05]  /*57c0*/  EXIT ;  /* 0x000000000000794d */ /* 0x000fea0003800000 */
.L_x_17:
[----:B---3--:R3:W4:Y:S02]  /*57d0*/  SYNCS.PHASECHK.TRANS64.TRYWAIT P1, [R3+URZ], R0 ;  /* 0x00000000030075a7 */ /* 0x008724000802017f */
[----:B----4-:R-:W-:Y:S05]  /*57e0*/  @!P1 NANOSLEEP.SYNCS 0x989680 ;  /* 0x009896800000995d */ /* 0x010fea0003900000 */
[----:B------:R-:W4:Y:S02]  /*57f0*/  @!P1 SYNCS.PHASECHK.TRANS64 P1, [R3+URZ], R0 ;  /* 0x00000000030095a7 */ /* 0x000f24000802007f */
[----:B----4-:R-:W-:Y:S05]  /*5800*/  @!P1 BRA `(.L_x_17) ;  /* 0xfffffffc00f09947 */ /* 0x010fea000383ffff */
[----:B------:R-:W-:Y:S05]  /*5810*/  BRA `(.L_x_16) ;  /* 0xffffffb8009c7947 */ /* 0x000fea000383ffff */
.L_x_22:
[----:B-1----:R1:W2:Y:S02]  /*5820*/  SYNCS.PHASECHK.TRANS64.TRYWAIT P1, [R5+URZ], R4 ;  /* 0x00000004050075a7 */ /* 0x0022a4000802017f */
[----:B--2---:R-:W-:Y:S05]  /*5830*/  @!P1 NANOSLEEP.SYNCS 0x989680 ;  /* 0x009896800000995d */ /* 0x004fea0003900000 */
[----:B------:R-:W2:Y:S02]  /*5840*/  @!P1 SYNCS.PHASECHK.TRANS64 P1, [R5+URZ], R4 ;  /* 0x00000004050095a7 */ /* 0x000ea4000802007f */
[----:B--2---:R-:W-:Y:S05]  /*5850*/  @!P1 BRA `(.L_x_22) ;  /* 0xfffffffc00f09947 */ /* 0x004fea000383ffff */
[----:B------:R-:W-:Y:S05]  /*5860*/  BRA `(.L_x_21) ;  /* 0xffffffbc008c7947 */ /* 0x000fea000383ffff */
.L_x_103:
[----:B------:R-:W-:Y:S01]  /*5870*/  BSSY B1, `(.L_x_125) ;  /* 0x0000006000017945 */ /* 0x000fe20003800000 */
[----:B------:R-:W-:-:S07]  /*5880*/  IMAD.MOV.U32 R15, RZ, RZ, -0x1 ;  /* 0xffffffffff0f7424 */ /* 0x000fce00078e00ff */
[----:B------:R-:W-:Y:S05]  /*5890*/  WARPSYNC.COLLECTIVE R15, `(.L_x_126) ;  /* 0x000000000f0c7348 */ /* 0x000fea0003c00000 */
[----:B------:R-:W-:Y:S02]  /*58a0*/  ELECT P6, UR62, PT ;  /* 0x00000000003e782f */ /* 0x000fe400038c0000 */
[----:B------:R-:W-:Y:S01]  /*58b0*/  MOV R14, UR62 ;  /* 0x0000003e000e7c02 */ /* 0x000fe20008000f00 */
[----:B------:R-:W-:Y:S10]  /*58c0*/  ENDCOLLECTIVE ;  /* 0x000000000000791b */ /* 0x000ff40003800000 */
.L_x_126:
[----:B------:R-:W-:Y:S05]  /*58d0*/  BSYNC B1 ;  /* 0x0000000000017941 */ /* 0x000fea0003800000 */
.L_x_125:
[----:B------:R-:W-:Y:S05]  /*58e0*/  BRA `(.L_x_127) ;  /* 0xfffffff000047947 */ /* 0x000fea000383ffff */
.L_x_106:
[----:B0-----:R0:W1:Y:S02]  /*58f0*/  SYNCS.PHASECHK.TRANS64.TRYWAIT P1, [R14+URZ+0x30], R7 ;  /* 0x000030070e0075a7 */ /* 0x001064000802017f */
[----:B-1----:R-:W-:Y:S05]  /*5900*/  @!P1 NANOSLEEP.SYNCS 0x989680 ;  /* 0x009896800000995d */ /* 0x002fea0003900000 */
[----:B------:R-:W1:Y:S02]  /*5910*/  @!P1 SYNCS.PHASECHK.TRANS64 P1, [R14+URZ+0x30], R7 ;  /* 0x000030070e0095a7 */ /* 0x000e64000802007f */
[----:B-1----:R-:W-:Y:S05]  /*5920*/  @!P1 BRA `(.L_x_106) ;  /* 0xfffffffc00f09947 */ /* 0x002fea000383ffff */
[----:B------:R-:W-:Y:S05]  /*5930*/  BRA `(.L_x_128) ;  /* 0xfffffff000387947 */ /* 0x000fea000383ffff */
.L_x_115:
[----:B------:R-:W-:Y:S01]  /*5940*/  BSSY B0, `(.L_x_129) ;  /* 0x0000006000007945 */ /* 0x000fe20003800000 */
[----:B------:R-:W-:-:S07]  /*5950*/  IMAD.MOV.U32 R15, RZ, RZ, -0x1 ;  /* 0xffffffffff0f7424 */ /* 0x000fce00078e00ff */
[----:B------:R-:W-:Y:S05]  /*5960*/  WARPSYNC.COLLECTIVE R15, `(.L_x_130) ;  /* 0x000000000f0c7348 */ /* 0x000fea0003c00000 */
[----:B------:R-:W-:Y:S02]  /*5970*/  ELECT P6, UR62, PT ;  /* 0x00000000003e782f */ /* 0x000fe400038c0000 */
[----:B------:R-:W-:Y:S01]  /*5980*/  MOV R14, UR62 ;  /* 0x0000003e000e7c02 */ /* 0x000fe20008000f00 */
[----:B------:R-:W-:Y:S10]  /*5990*/  ENDCOLLECTIVE ;  /* 0x000000000000791b */ /* 0x000ff40003800000 */
.L_x_130:
[----:B------:R-:W-:Y:S05]  /*59a0*/  BSYNC B0 ;  /* 0x0000000000007941 */ /* 0x000fea0003800000 */
.L_x_129:
[----:B------:R-:W-:Y:S05]  /*59b0*/  BRA `(.L_x_131) ;  /* 0xfffffff800887947 */ /* 0x000fea000383ffff */
.L_x_119:
[----:B0-----:R0:W1:Y:S02]  /*59c0*/  SYNCS.PHASECHK.TRANS64.TRYWAIT P0, [R7+URZ], R2 ;  /* 0x00000002070075a7 */ /* 0x001064000800017f */
[----:B-1----:R-:W-:Y:S05]  /*59d0*/  @!P0 NANOSLEEP.SYNCS 0x989680 ;  /* 0x009896800000895d */ /* 0x002fea0003900000 */
[----:B------:R-:W1:Y:S02]  /*59e0*/  @!P0 SYNCS.PHASECHK.TRANS64 P0, [R7+URZ], R2 ;  /* 0x00000002070085a7 */ /* 0x000e64000800007f */
[----:B-1----:R-:W-:Y:S05]  /*59f0*/  @!P0 BRA `(.L_x_119) ;  /* 0xfffffffc00f08947 */ /* 0x002fea000383ffff */
[----:B------:R-:W-:Y:S05]  /*5a00*/  BRA `(.L_x_132) ;  /* 0xfffffff800c87947 */ /* 0x000fea000383ffff */
.L_x_120:
[----:B0-----:R0:W1:Y:S02]  /*5a10*/  SYNCS.PHASECHK.TRANS64.TRYWAIT P0, [R9+URZ], R4 ;  /* 0x00000004090075a7 */ /* 0x001064000800017f */
[----:B-1----:R-:W-:Y:S05]  /*5a20*/  @!P0 NANOSLEEP.SYNCS 0x989680 ;  /* 0x009896800000895d */ /* 0x002fea0003900000 */
[----:B------:R-:W1:Y:S02]  /*5a30*/  @!P0 SYNCS.PHASECHK.TRANS64 P0, [R9+URZ], R4 ;  /* 0x00000004090085a7 */ /* 0x000e64000800007f */
[----:B-1----:R-:W-:Y:S05]  /*5a40*/  @!P0 BRA `(.L_x_120) ;  /* 0xfffffffc00f08947 */ /* 0x002fea000383ffff */
[----:B------:R-:W-:Y:S05]  /*5a50*/  BRA `(.L_x_133) ;  /* 0xfffffff800d87947 */ /* 0x000fea000383ffff */
.L_x_121:
[----:B0-----:R0:W1:Y:S02]  /*5a60*/  SYNCS.PHASECHK.TRANS64.TRYWAIT P0, [R6+URZ], R5 ;  /* 0x00000005060075a7 */ /* 0x001064000800017f */
[----:B-1----:R-:W-:Y:S05]  /*5a70*/  @!P0 NANOSLEEP.SYNCS 0x989680 ;  /* 0x009896800000895d */ /* 0x002fea0003900000 */
[----:B------:R-:W1:Y:S02]  /*5a80*/  @!P0 SYNCS.PHASECHK.TRANS64 P0, [R6+URZ], R5 ;  /* 0x00000005060085a7 */ /* 0x000e64000800007f */
[----:B-1----:R-:W-:Y:S05]  /*5a90*/  @!P0 BRA `(.L_x_121) ;  /* 0xfffffffc00f08947 */ /* 0x002fea000383ffff */
[----:B------:R-:W-:Y:S05]  /*5aa0*/  BRA `(.L_x_134) ;  /* 0xfffffff800e87947 */ /* 0x000fea000383ffff */
.L_x_122:
[----:B0-----:R0:W1:Y:S02]  /*5ab0*/  SYNCS.PHASECHK.TRANS64.TRYWAIT P0, [R9+URZ], R4 ;  /* 0x00000004090075a7 */ /* 0x001064000800017f */
[----:B-1----:R-:W-:Y:S05]  /*5ac0*/  @!P0 NANOSLEEP.SYNCS 0x989680 ;  /* 0x009896800000895d */ /* 0x002fea0003900000 */
[----:B------:R-:W1:Y:S02]  /*5ad0*/  @!P0 SYNCS.PHASECHK.TRANS64 P0, [R9+URZ], R4 ;  /* 0x00000004090085a7 */ /* 0x000e64000800007f */
[----:B-1----:R-:W-:Y:S05]  /*5ae0*/  @!P0 BRA `(.L_x_122) ;  /* 0xfffffffc00f08947 */ /* 0x002fea000383ffff */
[----:B------:R-:W-:Y:S05]  /*5af0*/  BRA `(.L_x_135) ;  /* 0xfffffff800f87947 */ /* 0x000fea000383ffff */
.L_x_123:
[----:B-1----:R1:W2:Y:S02]  /*5b00*/  SYNCS.PHASECHK.TRANS64.TRYWAIT P0, [R6+URZ], R5 ;  /* 0x00000005060075a7 */ /* 0x0022a4000800017f */
[----:B--2---:R-:W-:Y:S05]  /*5b10*/  @!P0 NANOSLEEP.SYNCS 0x989680 ;  /* 0x009896800000895d */ /* 0x004fea0003900000 */
[----:B------:R-:W2:Y:S02]  /*5b20*/  @!P0 SYNCS.PHASECHK.TRANS64 P0, [R6+URZ], R5 ;  /* 0x00000005060085a7 */ /* 0x000ea4000800007f */
[----:B--2---:R-:W-:Y:S05]  /*5b30*/  @!P0 BRA `(.L_x_123) ;  /* 0xfffffffc00f08947 */ /* 0x004fea000383ffff */
[----:B------:R-:W-:Y:S05]  /*5b40*/  BRA `(.L_x_136) ;  /* 0xfffffffc00007947 */ /* 0x000fea000383ffff */
.L_x_137:
[----:B------:R-:W-:-:S00]  /*5b50*/  BRA `(.L_x_137) ;  /* 0xfffffffc00fc7947 */ /* 0x000fc0000383ffff */
[----:B------:R-:W-:-:S00]  /*5b60*/  NOP ;  /* 0x0000000000007918 */ /* 0x000fc00000000000 */
        /* <DEDUP_REMOVED lines=9> */
.L_x_138:


//--------------------- .nv.global.init           --------------------------
	.section	.nv.global.init,"aw",@progbits
.nv.global.init:
	.type		$str$22,@object
	.size		$str$22,($str$23 - $str$22)
$str$22:
        /*0000*/ 	.byte	0x6b, 0x5f, 0x74, 0x69, 0x6c, 0x65, 0x5f, 0x63, 0x6f, 0x75, 0x6e, 0x74, 0x20, 0x3e, 0x3d, 0x20
        /*0010*/ 	.byte	0x31, 0x00
	.type		$str$23,@object
	.size		$str$23,(__unnamed_1 - $str$23)
$str$23:
        /*0012*/ 	.byte	0x2f, 0x74, 0x6d, 0x70, 0x2f, 0x63, 0x75, 0x74, 0x6c, 0x61, 0x73, 0x73, 0x5f, 0x73, 0x77, 0x65
        /*0022*/ 	.byte	0x65, 0x70, 0x5f, 0x73, 0x72, 0x63, 0x2f, 0x69, 0x6e, 0x63, 0x6c, 0x75, 0x64, 0x65, 0x2f, 0x63
        /*0032*/ 	.byte	0x75, 0x74, 0x6c, 0x61, 0x73, 0x73, 0x2f, 0x67, 0x65, 0x6d, 0x6d, 0x2f, 0x63, 0x6f, 0x6c, 0x6c
        /*0042*/ 	.byte	0x65, 0x63, 0x74, 0x69, 0x76, 0x65, 0x2f, 0x73, 0x6d, 0x39, 0x30, 0x5f, 0x6d, 0x6d, 0x61, 0x5f
        /*0052*/ 	.byte	0x74, 0x6d, 0x61, 0x5f, 0x67, 0x6d, 0x6d, 0x61, 0x5f, 0x73, 0x73, 0x5f, 0x77, 0x61, 0x72, 0x70
        /*0062*/ 	.byte	0x73, 0x70, 0x65, 0x63, 0x69, 0x61, 0x6c, 0x69, 0x7a, 0x65, 0x64, 0x2e, 0x68, 0x70, 0x70, 0x00
	.type		__unnamed_1,@object
	.size		__unnamed_1,(.L_0 - __unnamed_1)
__unnamed_1:
        /*0072*/ 	.byte	0x76, 0x6f, 0x69, 0x64, 0x20, 0x63, 0x75, 0x74, 0x6c, 0x61, 0x73, 0x73, 0x3a, 0x3a, 0x67, 0x65
        /* <DEDUP_REMOVED lines=172> */
        /*0b42*/ 	.byte	0x00
.L_0:


//--------------------- .nv.shared._ZN7cutlass13device_kernelINS_4gemm6kernel13GemmUniversalIN4cute5tupleIJiiiiEEENS1_10collective13CollectiveMmaINS1_34MainloopSm90TmaGmmaWarpSpecializedILi6ENS5_IJNS4_1CILi1EEESB_SB_EEENS1_35KernelTmaWarpSpecializedCooperativeEEENS5_IJNSA_ILi128EEENSA_ILi64EEESF_EEEaNS5_IJlSB_lEEEaSI_NS4_8TiledMMAINS4_8MMA_AtomIJNS4_4SM904GMMA26MMA_64x64x32_S32S8S8_SS_TNEEEENS4_6LayoutINS5_IJNSA_ILi2EEESB_SB_EEENS5_IJSB_NSA_ILi0EEESS_EEEEENS5_IJNS4_10UnderscoreESV_SV_EEEEENS4_13SM90_TMA_LOADENS4_14ComposedLayoutINS4_7SwizzleILi3ELi4ELi3EEENS4_18smem_ptr_flag_bitsILi8EEENSP_INS5_IJNSA_ILi8EEESF_EEENS5_IJSF_SB_EEEEEEEvNS4_8identityESY_S18_vS19_EENS_8epilogue10collective6detail29Sm90TmaWarpSpecializedAdapterINS1C_15DefaultEpilogueIaSI_SI_NS1B_6thread17LinearCombinationIaLi1EiiLNS1G_9ScaleType4KindE0ELNS_15FloatRoundStyleE2EaEENS1_15EpilogueDefaultEEEEEvvEEEEvNT_6ParamsE --------------------------
	.section	.nv.shared._ZN7cutlass13device_kernelINS_4gemm6kernel13GemmUniversalIN4cute5tupleIJiiiiEEENS1_10collective13CollectiveMmaINS1_34MainloopSm90TmaGmmaWarpSpecializedILi6ENS5_IJNS4_1CILi1EEESB_SB_EEENS1_35KernelTmaWarpSpecializedCooperativeEEENS5_IJNSA_ILi128EEENSA_ILi64EEESF_EEEaNS5_IJlSB_lEEEaSI_NS4_8TiledMMAINS4_8MMA_AtomIJNS4_4SM904GMMA26MMA_64x64x32_S32S8S8_SS_TNEEEENS4_6LayoutINS5_IJNSA_ILi2EEESB_SB_EEENS5_IJSB_NSA_ILi0EEESS_EEEEENS5_IJNS4_10UnderscoreESV_SV_EEEEENS4_13SM90_TMA_LOADENS4_14ComposedLayoutINS4_7SwizzleILi3ELi4ELi3EEENS4_18smem_ptr_flag_bitsILi8EEENSP_INS5_IJNSA_ILi8EEESF_EEENS5_IJSF_SB_EEEEEEEvNS4_8identityESY_S18_vS19_EENS_8epilogue10collective6detail29Sm90TmaWarpSpecializedAdapterINS1C_15DefaultEpilogueIaSI_SI_NS1B_6thread17LinearCombinationIaLi1EiiLNS1G_9ScaleType4KindE0ELNS_15FloatRoundStyleE2EaEENS1_15EpilogueDefaultEEEEEvvEEEEvNT_6ParamsE,"aw",@nobits
	.sectionflags	@""
	.align	16
	.zero		1024


//--------------------- .nv.shared.reserved.0     --------------------------
	.section	.nv.shared.reserved.0,"aw",@nobits
	.weak		__nv_reservedSMEM_offset_0_alias
	.size		__nv_reservedSMEM_offset_0_alias, 0, 0
	.other		__nv_reservedSMEM_offset_0_alias,@"STO_CUDA_RESERVED_SHARED STV_DEFAULT"
__nv_reservedSMEM_offset_0_alias:
	.zero		0


//--------------------- .nv.global                --------------------------
	.section	.nv.global,"aw",@nobits
.nv.global:
	.type		_ZN40_INTERNAL_8e939640_4_k_cu_202dd01a_294224cute1_E,@object
	.size		_ZN40_INTERNAL_8e939640_4_k_cu_202dd01a_294224cute1_E,(_ZN40_INTERNAL_8e939640_4_k_cu_202dd01a_294224cuda3std3__45__cpo6cbeginE - _ZN40_INTERNAL_8e939640_4_k_cu_202dd01a_294224cute1_E)
_ZN40_INTERNAL_8e939640_4_k_cu_202dd01a_294224cute1_E:
	.zero		1
	.type		_ZN40_INTERNAL_8e939640_4_k_cu_202dd01a_294224cuda3std3__45__cpo6cbeginE,@object
	.size		_ZN40_INTERNAL_8e939640_4_k_cu_202dd01a_294224cuda3std3__45__cpo6cbeginE,(_ZN40_INTERNAL_8e939640_4_k_cu_202dd01a_294224cuda3std3__48in_placeE - _ZN40_INTERNAL_8e939640_4_k_cu_202dd01a_294224cuda3std3__45__cpo6cbeginE)
_ZN40_INTERNAL_8e939640_4_k_cu_202dd01a_294224cuda3std3__45__cpo6cbeginE:
	.zero		1
	.type		_ZN40_INTERNAL_8e939640_4_k_cu_202dd01a_294224cuda3std3__48in_placeE,@object
	.size		_ZN40_INTERNAL_8e939640_4_k_cu_202dd01a_294224cuda3std3__48in_placeE,(_ZN40_INTERNAL_8e939640_4_k_cu_202dd01a_294224cuda3std6ranges3__45__cpo9iter_moveE - _ZN40_INTERNAL_8e939640_4_k_cu_202dd01a_294224cuda3std3__48in_placeE)
_ZN40_INTERNAL_8e939640_4_k_cu_202dd01a_294224cuda3std3__48in_placeE:
	.zero		1
	.type		_ZN40_INTERNAL_8e939640_4_k_cu_202dd01a_294224cuda3std6ranges3__45__cpo9iter_moveE,@object
	.size		_ZN40_INTERNAL_8e939640_4_k_cu_202dd01a_294224cuda3std6ranges3__45__cpo9iter_moveE,(_ZN40_INTERNAL_8e939640_4_k_cu_202dd01a_294224cuda3std3__45__cpo5beginE - _ZN40_INTERNAL_8e939640_4_k_cu_202dd01a_294224cuda3std6ranges3__45__cpo9iter_moveE)
_ZN40_INTERNAL_8e939640_4_k_cu_202dd01a_294224cuda3std6ranges3__45__cpo9iter_moveE:
	.zero		1
	.type		_ZN40_INTERNAL_8e939640_4_k_cu_202dd01a_294224cuda3std3__45__cpo5beginE,@object
	.size		_ZN40_INTERNAL_8e939640_4_k_cu_202dd01a_294224cuda3std3__45__cpo5beginE,(_ZN40_INTERNAL_8e939640_4_k_cu_202dd01a_294224cuda3std3__442_GLOBAL__N__8e939640_4_k_cu_202dd01a_294226ignoreE - _ZN40_INTERNAL_8e939640_4_k_cu_202dd01a_294224cuda3std3__45__cpo5beginE)
_ZN40_INTERNAL_8e939640_4_k_cu_202dd01a_294224cuda3std3__45__cpo5beginE:
	.zero		1
	.type		_ZN40_INTERNAL_8e939640_4_k_cu_202dd01a_294224cuda3std3__442_GLOBAL__N__8e939640_4_k_cu_202dd01a_294226ignoreE,@object
	.size		_ZN40_INTERNAL_8e939640_4_k_cu_202dd01a_294224cuda3std3__442_GLOBAL__N__8e939640_4_k_cu_202dd01a_294226ignoreE,(_ZN40_INTERNAL_8e939640_4_k_cu_202dd01a_294224cute7productE - _ZN40_INTERNAL_8e939640_4_k_cu_202dd01a_294224cuda3std3__442_GLOBAL__N__8e939640_4_k_cu_202dd01a_294226ignoreE)
_ZN40_INTERNAL_8e939640_4_k_cu_202dd01a_294224cuda3std3__442_GLOBAL__N__8e939640_4_k_cu_202dd01a_294226ignoreE:
	.zero		1
	.type		_ZN40_INTERNAL_8e939640_4_k_cu_202dd01a_294224cute7productE,@object
	.size		_ZN40_INTERNAL_8e939640_4_k_cu_202dd01a_294224cute7productE,(_ZN40_INTERNAL_8e939640_4_k_cu_202dd01a_294224cuda3std3__45__cpo3endE - _ZN40_INTERNAL_8e939640_4_k_cu_202dd01a_294224cute7productE)
_ZN40_INTERNAL_8e939640_4_k_cu_202dd01a_294224cute7productE:
	.zero		1
	.type		_ZN40_INTERNAL_8e939640_4_k_cu_202dd01a_294224cuda3std3__45__cpo3endE,@object
	.size		_ZN40_INTERNAL_8e939640_4_k_cu_202dd01a_294224cuda3std3__45__cpo3endE,(_ZN40_INTERNAL_8e939640_4_k_cu_202dd01a_294224cuda3std3__419piecewise_constructE - _ZN40_INTERNAL_8e939640_4_k_cu_202dd01a_294224cuda3std3__45__cpo3endE)
_ZN40_INTERNAL_8e939640_4_k_cu_202dd01a_294224cuda3std3__45__cpo3endE:
	.zero		1
	.type		_ZN40_INTERNAL_8e939640_4_k_cu_202dd01a_294224cuda3std3__419piecewise_constructE,@object
	.size		_ZN40_INTERNAL_8e939640_4_k_cu_202dd01a_294224cuda3std3__419piecewise_constructE,(_ZN40_INTERNAL_8e939640_4_k_cu_202dd01a_294224cuda3std3__45__cpo4cendE - _ZN40_INTERNAL_8e939640_4_k_cu_202dd01a_294224cuda3std3__419piecewise_constructE)
_ZN40_INTERNAL_8e939640_4_k_cu_202dd01a_294224cuda3std3__419piecewise_constructE:
	.zero		1
	.type		_ZN40_INTERNAL_8e939640_4_k_cu_202dd01a_294224cuda3std3__45__cpo4cendE,@object
	.size		_ZN40_INTERNAL_8e939640_4_k_cu_202dd01a_294224cuda3std3__45__cpo4cendE,(_ZN40_INTERNAL_8e939640_4_k_cu_202dd01a_294224cuda3std6ranges3__45__cpo4swapE - _ZN40_INTERNAL_8e939640_4_k_cu_202dd01a_294224cuda3std3__45__cpo4cendE)
_ZN40_INTERNAL_8e939640_4_k_cu_202dd01a_294224cuda3std3__45__cpo4cendE:
	.zero		1
	.type		_ZN40_INTERNAL_8e939640_4_k_cu_202dd01a_294224cuda3std6ranges3__45__cpo4swapE,@object
	.size		_ZN40_INTERNAL_8e939640_4_k_cu_202dd01a_294224cuda3std6ranges3__45__cpo4swapE,(.L_8 - _ZN40_INTERNAL_8e939640_4_k_cu_202dd01a_294224cuda3std6ranges3__45__cpo4swapE)
_ZN40_INTERNAL_8e939640_4_k_cu_202dd01a_294224cuda3std6ranges3__45__cpo4swapE:
	.zero		1
.L_8:


//--------------------- .nv.constant0._ZN7cutlass13device_kernelINS_4gemm6kernel13GemmUniversalIN4cute5tupleIJiiiiEEENS1_10collective13CollectiveMmaINS1_34MainloopSm90TmaGmmaWarpSpecializedILi6ENS5_IJNS4_1CILi1EEESB_SB_EEENS1_35KernelTmaWarpSpecializedCooperativeEEENS5_IJNSA_ILi128EEENSA_ILi64EEESF_EEEaNS5_IJlSB_lEEEaSI_NS4_8TiledMMAINS4_8MMA_AtomIJNS4_4SM904GMMA26MMA_64x64x32_S32S8S8_SS_TNEEEENS4_6LayoutINS5_IJNSA_ILi2EEESB_SB_EEENS5_IJSB_NSA_ILi0EEESS_EEEEENS5_IJNS4_10UnderscoreESV_SV_EEEEENS4_13SM90_TMA_LOADENS4_14ComposedLayoutINS4_7SwizzleILi3ELi4ELi3EEENS4_18smem_ptr_flag_bitsILi8EEENSP_INS5_IJNSA_ILi8EEESF_EEENS5_IJSF_SB_EEEEEEEvNS4_8identityESY_S18_vS19_EENS_8epilogue10collective6detail29Sm90TmaWarpSpecializedAdapterINS1C_15DefaultEpilogueIaSI_SI_NS1B_6thread17LinearCombinationIaLi1EiiLNS1G_9ScaleType4KindE0ELNS_15FloatRoundStyleE2EaEENS1_15EpilogueDefaultEEEEEvvEEEEvNT_6ParamsE --------------------------
	.section	.nv.constant0._ZN7cutlass13device_kernelINS_4gemm6kernel13GemmUniversalIN4cute5tupleIJiiiiEEENS1_10collective13CollectiveMmaINS1_34MainloopSm90TmaGmmaWarpSpecializedILi6ENS5_IJNS4_1CILi1EEESB_SB_EEENS1_35KernelTmaWarpSpecializedCooperativeEEENS5_IJNSA_ILi128EEENSA_ILi64EEESF_EEEaNS5_IJlSB_lEEEaSI_NS4_8TiledMMAINS4_8MMA_AtomIJNS4_4SM904GMMA26MMA_64x64x32_S32S8S8_SS_TNEEEENS4_6LayoutINS5_IJNSA_ILi2EEESB_SB_EEENS5_IJSB_NSA_ILi0EEESS_EEEEENS5_IJNS4_10UnderscoreESV_SV_EEEEENS4_13SM90_TMA_LOADENS4_14ComposedLayoutINS4_7SwizzleILi3ELi4ELi3EEENS4_18smem_ptr_flag_bitsILi8EEENSP_INS5_IJNSA_ILi8EEESF_EEENS5_IJSF_SB_EEEEEEEvNS4_8identityESY_S18_vS19_EENS_8epilogue10collective6detail29Sm90TmaWarpSpecializedAdapterINS1C_15DefaultEpilogueIaSI_SI_NS1B_6thread17LinearCombinationIaLi1EiiLNS1G_9ScaleType4KindE0ELNS_15FloatRoundStyleE2EaEENS1_15EpilogueDefaultEEEEEvvEEEEvNT_6ParamsE,"a",@progbits
	.sectionflags	@""
	.align	4
.nv.constant0._ZN7cutlass13device_kernelINS_4gemm6kernel13GemmUniversalIN4cute5tupleIJiiiiEEENS1_10collective13CollectiveMmaINS1_34MainloopSm90TmaGmmaWarpSpecializedILi6ENS5_IJNS4_1CILi1EEESB_SB_EEENS1_35KernelTmaWarpSpecializedCooperativeEEENS5_IJNSA_ILi128EEENSA_ILi64EEESF_EEEaNS5_IJlSB_lEEEaSI_NS4_8TiledMMAINS4_8MMA_AtomIJNS4_4SM904GMMA26MMA_64x64x32_S32S8S8_SS_TNEEEENS4_6LayoutINS5_IJNSA_ILi2EEESB_SB_EEENS5_IJSB_NSA_ILi0EEESS_EEEEENS5_IJNS4_10UnderscoreESV_SV_EEEEENS4_13SM90_TMA_LOADENS4_14ComposedLayoutINS4_7SwizzleILi3ELi4ELi3EEENS4_18smem_ptr_flag_bitsILi8EEENSP_INS5_IJNSA_ILi8EEESF_EEENS5_IJSF_SB_EEEEEEEvNS4_8identityESY_S18_vS19_EENS_8epilogue10collective6detail29Sm90TmaWarpSpecializedAdapterINS1C_15DefaultEpilogueIaSI_SI_NS1B_6thread17LinearCombinationIaLi1EiiLNS1G_9ScaleType4KindE0ELNS_15FloatRoundStyleE2EaEENS1_15EpilogueDefaultEEEEEvvEEEEvNT_6ParamsE:
	.zero		1664


//--------------------- SYMBOLS --------------------------

	.type		.nv.reservedSmem.offset0,@object
	.size		.nv.reservedSmem.offset0,0x4
	.type		__assertfail,@function
